def matmul_kernel(
    a_ptr,
    b_ptr,
    c_ptr,
    M,
    N,
    K,
    stride_am,
    stride_ak,
    stride_bk,
    stride_bn,
    stride_cm,
    stride_cn,
    BLOCK_M: tl.constexpr,
    BLOCK_N: tl.constexpr,
    BLOCK_K: tl.constexpr,
    GROUP_M: tl.constexpr,
):
    pid = tl.program_id(axis=0)
    num_pid_m = tl.cdiv(M, BLOCK_M)
    num_pid_n = tl.cdiv(N, BLOCK_N)
    num_pid_in_group = GROUP_M * num_pid_n
    group_id = pid // num_pid_in_group
    first_pid_m = group_id * GROUP_M
    group_size_m = min(num_pid_m - first_pid_m, GROUP_M)
    pid_m = first_pid_m + ((pid % num_pid_in_group) % group_size_m)
    pid_n = (pid % num_pid_in_group) // group_size_m

    offs_am = (pid_m * BLOCK_M + tl.arange(0, BLOCK_M)) % M
    offs_bn = (pid_n * BLOCK_N + tl.arange(0, BLOCK_N)) % N
    offs_k = tl.arange(0, BLOCK_K)
    a_ptrs = a_ptr + offs_am[:, None] * stride_am + offs_k[None, :] * stride_ak
    b_ptrs = b_ptr + offs_k[:, None] * stride_bk + offs_bn[None, :] * stride_bn

    acc = tl.zeros((BLOCK_M, BLOCK_N), dtype=tl.float32)
    for kk in range(0, tl.cdiv(K, BLOCK_K)):
        a = tl.load(a_ptrs, mask=offs_k[None, :] < K - kk * BLOCK_K, other=0.0)
        b = tl.load(b_ptrs, mask=offs_k[:, None] < K - kk * BLOCK_K, other=0.0)
        acc = tl.dot(a, b, acc)
        a_ptrs += BLOCK_K * stride_ak
        b_ptrs += BLOCK_K * stride_bk

    c = acc.to(c_ptr.dtype.element_ty)
    offs_cm = pid_m * BLOCK_M + tl.arange(0, BLOCK_M)
    offs_cn = pid_n * BLOCK_N + tl.arange(0, BLOCK_N)
    c_ptrs = c_ptr + offs_cm[:, None] * stride_cm + offs_cn[None, :] * stride_cn
    mask = (offs_cm[:, None] < M) & (offs_cn[None, :] < N)
    tl.store(c_ptrs, c, mask=mask)

# config = {"BLOCK_K": 32, "BLOCK_M": 256, "BLOCK_N": 256, "GROUP_M": 8, "arch": "sm_100", "dtype": "fp8e4m3", "num_ctas": 1, "num_stages": 2, "num_warps": 8}
# arch = sm_100


// ===== COMPILED SASS (sm_100a) =====

	.target	sm_100a

	.elftype	@"ET_EXEC"


//--------------------- .note.nv.tkinfo           --------------------------
	.section	.note.nv.tkinfo,"",@"SHT_NOTE"
	.sectionflags	@"SHF_NOTE_NV_TKINFO"
	.tkinfo
        /*0018*/ 	.word	0x00000081
        /*0030*/ 	.string	""
        /*0030*/ 	.string	"ptxas-blackwell"
        /*0030*/ 	.string	"Cuda compilation tools, release 12.9, V12.9.86"
        /*0030*/ 	.string	"Build cuda_12.9.r12.9/compiler.36037853_0"
        /*0030*/ 	.string	"-v  -suppress-debug-info  -lineinfo  -arch sm_100a "



//--------------------- .note.nv.cuver            --------------------------
	.section	.note.nv.cuver,"",@"SHT_NOTE"
	.sectionflags	@"SHF_NOTE_NV_CUVER"
        /*0018*/ 	.short	0x0001
        /*001a*/ 	.short	0x0064
        /*001c*/ 	.short	0x0001
        /*001e*/ 	.short	0x0000
        /*0020*/ 	.short	0x0001
        /*0022*/ 	.short	0x0000


//--------------------- .nv.info                  --------------------------
	.section	.nv.info,"",@"SHT_CUDA_INFO"
	.align	4


	//----- nvinfo : EIATTR_REGCOUNT
	.align		4
        /*0000*/ 	.byte	0x04, 0x2f
        /*0002*/ 	.short	(.L_4 - .L_3)
	.align		4
.L_3:
        /*0004*/ 	.word	index@(matmul_kernel)
        /*0008*/ 	.word	0x000000ff


	//----- nvinfo : EIATTR_FRAME_SIZE
	.align		4
.L_4:
        /*000c*/ 	.byte	0x04, 0x11
        /*000e*/ 	.short	(.L_6 - .L_5)
	.align		4
.L_5:
        /*0010*/ 	.word	index@($__internal_2_$__cuda_sm10x_tcgen05_guardrail_trap_unallocated_columns_being_dealloced)
        /*0014*/ 	.word	0x000001d0


	//----- nvinfo : EIATTR_FRAME_SIZE
	.align		4
.L_6:
        /*0018*/ 	.byte	0x04, 0x11
        /*001a*/ 	.short	(.L_8 - .L_7)
	.align		4
.L_7:
        /*001c*/ 	.word	index@($__internal_1_$__cuda_sm10x_tcgen05_guardrail_trap_phase_invalid_during_alloc)
        /*0020*/ 	.word	0x000001d0


	//----- nvinfo : EIATTR_FRAME_SIZE
	.align		4
.L_8:
        /*0024*/ 	.byte	0x04, 0x11
        /*0026*/ 	.short	(.L_10 - .L_9)
	.align		4
.L_9:
        /*0028*/ 	.word	index@($__internal_0_$__cuda_sm10x_tcgen05_guardrail_trap_col_being_dealloced_not_returned_by_alloc)
        /*002c*/ 	.word	0x000001d0


	//----- nvinfo : EIATTR_FRAME_SIZE
	.align		4
.L_10:
        /*0030*/ 	.byte	0x04, 0x11
        /*0032*/ 	.short	(.L_12 - .L_11)
	.align		4
.L_11:
        /*0034*/ 	.word	index@(matmul_kernel)
        /*0038*/ 	.word	0x000001d0


	//----- nvinfo : EIATTR_MIN_STACK_SIZE
	.align		4
.L_12:
        /*003c*/ 	.byte	0x04, 0x12
        /*003e*/ 	.short	(.L_14 - .L_13)
	.align		4
.L_13:
        /*0040*/ 	.word	index@(matmul_kernel)
        /*0044*/ 	.word	0x000001d0
.L_14:


//--------------------- .nv.info.matmul_kernel    --------------------------
	.section	.nv.info.matmul_kernel,"",@"SHT_CUDA_INFO"
	.sectionflags	@""
	.align	4


	//----- nvinfo : EIATTR_CUDA_API_VERSION
	.align		4
        /*0000*/ 	.byte	0x04, 0x37
        /*0002*/ 	.short	(.L_16 - .L_15)
.L_15:
        /*0004*/ 	.word	0x00000081


	//----- nvinfo : EIATTR_KPARAM_INFO
	.align		4
.L_16:
        /*0008*/ 	.byte	0x04, 0x17
        /*000a*/ 	.short	(.L_18 - .L_17)
.L_17:
        /*000c*/ 	.word	0x00000000
        /*0010*/ 	.short	0x000d
        /*0012*/ 	.short	0x0048
        /*0014*/ 	.byte	0x00, 0xf4, 0x21, 0x00


	//----- nvinfo : EIATTR_KPARAM_INFO
	.align		4
.L_18:
        /*0018*/ 	.byte	0x04, 0x17
        /*001a*/ 	.short	(.L_20 - .L_19)
.L_19:
        /*001c*/ 	.word	0x00000000
        /*0020*/ 	.short	0x000c
        /*0022*/ 	.short	0x0040
        /*0024*/ 	.byte	0x00, 0xf4, 0x21, 0x00


	//----- nvinfo : EIATTR_KPARAM_INFO
	.align		4
.L_20:
        /*0028*/ 	.byte	0x04, 0x17
        /*002a*/ 	.short	(.L_22 - .L_21)
.L_21:
        /*002c*/ 	.word	0x00000000
        /*0030*/ 	.short	0x000b
        /*0032*/ 	.short	0x0038
        /*0034*/ 	.byte	0x00, 0xf0, 0x11, 0x00


	//----- nvinfo : EIATTR_KPARAM_INFO
	.align		4
.L_22:
        /*0038*/ 	.byte	0x04, 0x17
        /*003a*/ 	.short	(.L_24 - .L_23)
.L_23:
        /*003c*/ 	.word	0x00000000
        /*0040*/ 	.short	0x000a
        /*0042*/ 	.short	0x0034
        /*0044*/ 	.byte	0x00, 0xf0, 0x11, 0x00


	//----- nvinfo : EIATTR_KPARAM_INFO
	.align		4
.L_24:
        /*0048*/ 	.byte	0x04, 0x17
        /*004a*/ 	.short	(.L_26 - .L_25)
.L_25:
        /*004c*/ 	.word	0x00000000
        /*0050*/ 	.short	0x0009
        /*0052*/ 	.short	0x0030
        /*0054*/ 	.byte	0x00, 0xf0, 0x11, 0x00


	//----- nvinfo : EIATTR_KPARAM_INFO
	.align		4
.L_26:
        /*0058*/ 	.byte	0x04, 0x17
        /*005a*/ 	.short	(.L_28 - .L_27)
.L_27:
        /*005c*/ 	.word	0x00000000
        /*0060*/ 	.short	0x0008
        /*0062*/ 	.short	0x002c
        /*0064*/ 	.byte	0x00, 0xf0, 0x11, 0x00


	//----- nvinfo : EIATTR_KPARAM_INFO
	.align		4
.L_28:
        /*0068*/ 	.byte	0x04, 0x17
        /*006a*/ 	.short	(.L_30 - .L_29)
.L_29:
        /*006c*/ 	.word	0x00000000
        /*0070*/ 	.short	0x0007
        /*0072*/ 	.short	0x0028
        /*0074*/ 	.byte	0x00, 0xf0, 0x11, 0x00


	//----- nvinfo : EIATTR_KPARAM_INFO
	.align		4
.L_30:
        /*0078*/ 	.byte	0x04, 0x17
        /*007a*/ 	.short	(.L_32 - .L_31)
.L_31:
        /*007c*/ 	.word	0x00000000
        /*0080*/ 	.short	0x0006
        /*0082*/ 	.short	0x0024
        /*0084*/ 	.byte	0x00, 0xf0, 0x11, 0x00


	//----- nvinfo : EIATTR_KPARAM_INFO
	.align		4
.L_32:
        /*0088*/ 	.byte	0x04, 0x17
        /*008a*/ 	.short	(.L_34 - .L_33)
.L_33:
        /*008c*/ 	.word	0x00000000
        /*0090*/ 	.short	0x0005
        /*0092*/ 	.short	0x0020
        /*0094*/ 	.byte	0x00, 0xf0, 0x11, 0x00


	//----- nvinfo : EIATTR_KPARAM_INFO
	.align		4
.L_34:
        /*0098*/ 	.byte	0x04, 0x17
        /*009a*/ 	.short	(.L_36 - .L_35)
.L_35:
        /*009c*/ 	.word	0x00000000
        /*00a0*/ 	.short	0x0004
        /*00a2*/ 	.short	0x001c
        /*00a4*/ 	.byte	0x00, 0xf0, 0x11, 0x00


	//----- nvinfo : EIATTR_KPARAM_INFO
	.align		4
.L_36:
        /*00a8*/ 	.byte	0x04, 0x17
        /*00aa*/ 	.short	(.L_38 - .L_37)
.L_37:
        /*00ac*/ 	.word	0x00000000
        /*00b0*/ 	.short	0x0003
        /*00b2*/ 	.short	0x0018
        /*00b4*/ 	.byte	0x00, 0xf0, 0x11, 0x00


	//----- nvinfo : EIATTR_KPARAM_INFO
	.align		4
.L_38:
        /*00b8*/ 	.byte	0x04, 0x17
        /*00ba*/ 	.short	(.L_40 - .L_39)
.L_39:
        /*00bc*/ 	.word	0x00000000
        /*00c0*/ 	.short	0x0002
        /*00c2*/ 	.short	0x0010
        /*00c4*/ 	.byte	0x00, 0xf4, 0x21, 0x00


	//----- nvinfo : EIATTR_KPARAM_INFO
	.align		4
.L_40:
        /*00c8*/ 	.byte	0x04, 0x17
        /*00ca*/ 	.short	(.L_42 - .L_41)
.L_41:
        /*00cc*/ 	.word	0x00000000
        /*00d0*/ 	.short	0x0001
        /*00d2*/ 	.short	0x0008
        /*00d4*/ 	.byte	0x00, 0xf4, 0x21, 0x00


	//----- nvinfo : EIATTR_KPARAM_INFO
	.align		4
.L_42:
        /*00d8*/ 	.byte	0x04, 0x17
        /*00da*/ 	.short	(.L_44 - .L_43)
.L_43:
        /*00dc*/ 	.word	0x00000000
        /*00e0*/ 	.short	0x0000
        /*00e2*/ 	.short	0x0000
        /*00e4*/ 	.byte	0x00, 0xf4, 0x21, 0x00


	//----- nvinfo : EIATTR_AT_ENTRY_FRAGMENTS
	.align		4
.L_44:
        /*00e8*/ 	.byte	0x04, 0x4f
        /*00ea*/ 	.short	(.L_46 - .L_45)


	//   ....[0]....
.L_45:
        /*00ec*/ 	.word	0x00000004


	//----- nvinfo : EIATTR_RESERVED_SMEM_USED
	.align		4
.L_46:
        /*00f0*/ 	.byte	0x01, 0x41
	.zero		2


	//----- nvinfo : EIATTR_SPARSE_MMA_MASK
	.align		4
        /*00f4*/ 	.byte	0x03, 0x50
        /*00f6*/ 	.short	0x0000


	//----- nvinfo : EIATTR_TCGEN05_1CTA_USED
	.align		4
        /*00f8*/ 	.byte	0x01, 0x51
	.zero		2


	//----- nvinfo : EIATTR_MAXREG_COUNT
	.align		4
        /*00fc*/ 	.byte	0x03, 0x1b
        /*00fe*/ 	.short	0x00ff


	//----- nvinfo : EIATTR_NUM_BARRIERS
	.align		4
        /*0100*/ 	.byte	0x02, 0x4c
        /*0102*/ 	.byte	0x01
	.zero		1


	//----- nvinfo : EIATTR_ANNOTATIONS
	.align		4
        /*0104*/ 	.byte	0x04, 0x55
        /*0106*/ 	.short	(.L_48 - .L_47)


	//   ....[0]....
.L_47:
        /*0108*/ 	.word	0x00000001
        /*010c*/ 	.byte	0x90, 0x71, 0x00, 0x00, 0x01, 0x00, 0x00, 0x00, 0x90, 0x72, 0x00, 0x00, 0x01, 0x00, 0x00, 0x00
        /* <DEDUP_REMOVED lines=64> */
        /*051c*/ 	.byte	0xd0, 0x97, 0x00, 0x00, 0x01, 0x00, 0x00, 0x00, 0xc0, 0x98, 0x00, 0x00


	//----- nvinfo : EIATTR_INT_WARP_WIDE_INSTR_OFFSETS
	.align		4
.L_48:
        /*0528*/ 	.byte	0x04, 0x31
        /*052a*/ 	.short	(.L_50 - .L_49)


	//   ....[0]....
.L_49:
        /*052c*/ 	.word	0x00002610


	//   ....[1]....
        /*0530*/ 	.word	0x00002640


	//   ....[2]....
        /*0534*/ 	.word	0x00004950


	//   ....[3]....
        /*0538*/ 	.word	0x00010410


	//   ....[4]....
        /*053c*/ 	.word	0x00010460


	//----- nvinfo : EIATTR_COOP_GROUP_MASK_REGIDS
	.align		4
.L_50:
        /*0540*/ 	.byte	0x04, 0x29
        /*0542*/ 	.short	(.L_52 - .L_51)


	//   ....[0]....
.L_51:
        /*0544*/ 	.word	0xffffffff


	//   ....[1]....
        /*0548*/ 	.word	0xffffffff


	//   ....[2]....
        /*054c*/ 	.word	0xffffffff


	//   ....[3]....
        /*0550*/ 	.word	0xffffffff


	//----- nvinfo : EIATTR_COOP_GROUP_INSTR_OFFSETS
	.align		4
.L_52:
        /*0554*/ 	.byte	0x04, 0x28
        /*0556*/ 	.short	(.L_54 - .L_53)


	//   ....[0]....
.L_53:
        /*0558*/ 	.word	0x00000080


	//   ....[1]....
        /*055c*/ 	.word	0x00000340


	//   ....[2]....
        /*0560*/ 	.word	0x000102a0


	//   ....[3]....
        /*0564*/ 	.word	0x00010510


	//----- nvinfo : EIATTR_VRC_CTA_INIT_COUNT
	.align		4
.L_54:
        /*0568*/ 	.byte	0x02, 0x4a
        /*056a*/ 	.byte	0x80
	.zero		1


	//----- nvinfo : EIATTR_MBARRIER_INSTR_OFFSETS
	.align		4
        /*056c*/ 	.byte	0x04, 0x39
        /*056e*/ 	.short	(.L_56 - .L_55)


	//   ....[0]....
.L_55:
        /*0570*/ 	.word	0x000027b0
        /*0574*/ 	.word	0x000000ff
        /*0578*/ 	.word	0x00000000
        /*057c*/ 	.short	0x0100
        /*057e*/ 	.byte	0x0d
	.zero		1


	//   ....[1]....
        /*0580*/ 	.word	0x000049a0
        /*0584*/ 	.word	0x000000ff
        /*0588*/ 	.word	0x00008008
        /*058c*/ 	.short	0x0100
        /*058e*/ 	.byte	0x0b
	.zero		1


	//   ....[2]....
        /*0590*/ 	.word	0x000051d0
        /*0594*/ 	.word	0x000000ff
        /*0598*/ 	.word	0x00000000
        /*059c*/ 	.short	0x010a
        /*059e*/ 	.byte	0x0d
	.zero		1


	//   ....[3]....
        /*05a0*/ 	.word	0x00007070
        /*05a4*/ 	.word	0x000000ff
        /*05a8*/ 	.word	0x00000000
        /*05ac*/ 	.short	0x010a
        /*05ae*/ 	.byte	0x0d
	.zero		1


	//   ....[4]....
        /*05b0*/ 	.word	0x00007200
        /*05b4*/ 	.word	0x000000ff
        /*05b8*/ 	.word	0x00008000
        /*05bc*/ 	.short	0x0108
        /*05be*/ 	.byte	0x0b
	.zero		1


	//   ....[5]....
        /*05c0*/ 	.word	0x00007250
        /*05c4*/ 	.word	0x000000ff
        /*05c8*/ 	.word	0x00008008
        /*05cc*/ 	.short	0x0108
        /*05ce*/ 	.byte	0x0b
	.zero		1


	//   ....[6]....
        /*05d0*/ 	.word	0x00010530
        /*05d4*/ 	.word	0x000000ff
        /*05d8*/ 	.word	0x00000000
        /*05dc*/ 	.short	0x010a
        /*05de*/ 	.byte	0x0d
	.zero		1


	//   ....[7]....
        /*05e0*/ 	.word	0x00010560
        /*05e4*/ 	.word	0x000000ff
        /*05e8*/ 	.word	0x00000000
        /*05ec*/ 	.short	0x010a
        /*05ee*/ 	.byte	0x0d
	.zero		1


	//----- nvinfo : EIATTR_NUM_MBARRIERS
	.align		4
.L_56:
        /*05f0*/ 	.byte	0x03, 0x38
        /*05f2*/ 	.short	0x0002


	//----- nvinfo : EIATTR_EXIT_INSTR_OFFSETS
	.align		4
        /*05f4*/ 	.byte	0x04, 0x1c
        /*05f6*/ 	.short	(.L_58 - .L_57)


	//   ....[0]....
.L_57:
        /*05f8*/ 	.word	0x00010520


	//----- nvinfo : EIATTR_REQNTID
	.align		4
.L_58:
        /*05fc*/ 	.byte	0x04, 0x10
        /*05fe*/ 	.short	(.L_60 - .L_59)
.L_59:
        /*0600*/ 	.word	0x00000100
        /*0604*/ 	.word	0x00000001
        /*0608*/ 	.word	0x00000001


	//----- nvinfo : EIATTR_CRS_STACK_SIZE
	.align		4
.L_60:
        /*060c*/ 	.byte	0x04, 0x1e
        /*060e*/ 	.short	(.L_62 - .L_61)
.L_61:
        /*0610*/ 	.word	0x00000000


	//----- nvinfo : EIATTR_CBANK_PARAM_SIZE
	.align		4
.L_62:
        /*0614*/ 	.byte	0x03, 0x19
        /*0616*/ 	.short	0x0050


	//----- nvinfo : EIATTR_PARAM_CBANK
	.align		4
        /*0618*/ 	.byte	0x04, 0x0a
        /*061a*/ 	.short	(.L_64 - .L_63)
	.align		4
.L_63:
        /*061c*/ 	.word	index@(.nv.constant0.matmul_kernel)
        /*0620*/ 	.short	0x0380
        /*0622*/ 	.short	0x0050


	//----- nvinfo : EIATTR_SW_WAR
	.align		4
.L_64:
        /*0624*/ 	.byte	0x04, 0x36
        /*0626*/ 	.short	(.L_66 - .L_65)
.L_65:
        /*0628*/ 	.word	0x00000008
.L_66:


//--------------------- .nv.compat                --------------------------
	.section	.nv.compat,"",@"SHT_CUDA_COMPAT_INFO"
	.align	4
        /*0000*/ 	.byte	0x02, 0x02, 0x02, 0x00, 0x02, 0x05, 0x05, 0x00, 0x02, 0x03, 0x00, 0x00, 0x02, 0x06, 0x01, 0x00


//--------------------- .nv.callgraph             --------------------------
	.section	.nv.callgraph,"",@"SHT_CUDA_CALLGRAPH"
	.align	4
	.sectionentsize	8
	.align		4
        /*0000*/ 	.word	0x00000000
	.align		4
        /*0004*/ 	.word	0xffffffff
	.align		4
        /*0008*/ 	.word	0x00000000
	.align		4
        /*000c*/ 	.word	0xfffffffe
	.align		4
        /*0010*/ 	.word	0x00000000
	.align		4
        /*0014*/ 	.word	0xfffffffd
	.align		4
        /*0018*/ 	.word	0x00000000
	.align		4
        /*001c*/ 	.word	0xfffffffc


//--------------------- .text.matmul_kernel       --------------------------
	.section	.text.matmul_kernel,"ax",@progbits
	.align	128
        .global         matmul_kernel
        .type           matmul_kernel,@function
        .size           matmul_kernel,(.L_x_20 - matmul_kernel)
        .other          matmul_kernel,@"STO_CUDA_ENTRY STV_DEFAULT"
matmul_kernel:
.text.matmul_kernel:
[----:B------:R-:W0:Y:S01]  /*0000*/  LDC R1, c[0x0][0x37c] ;  /* 0x0000df00ff017b82 */ /* 0x000e220000000800 */
[----:B------:R-:W1:Y:S01]  /*0010*/  S2R R165, SR_TID.X ;  /* 0x0000000000a57919 */ /* 0x000e620000002100 */
[----:B0-----:R-:W-:Y:S01]  /*0020*/  VIADD R1, R1, 0xfffffe30 ;  /* 0xfffffe3001017836 */ /* 0x001fe20000000000 */
[----:B------:R-:W0:Y:S01]  /*0030*/  LDCU.64 UR22, c[0x0][0x358] ;  /* 0x00006b00ff1677ac */ /* 0x000e220008000a00 */
[----:B-1----:R-:W-:-:S13]  /*0040*/  ISETP.GE.U32.AND P0, PT, R165, 0x20, PT ;  /* 0x00000020a500780c */ /* 0x002fda0003f06070 */
[----:B------:R-:W-:Y:S02]  /*0050*/  VOTEU.ANY UP0, P0 ;  /* 0x0000000000ff7886 */ /* 0x000fe40000000100 */
[----:B------:R-:W-:Y:S05]  /*0060*/  BRA.U UP0, `(.L_x_0) ;  /* 0x0000000100b87547 */ /* 0x000fea000b800000 */
[----:B------:R-:W1:Y:S01]  /*0070*/  S2UR UR6, SR_CgaCtaId ;  /* 0x00000000000679c3 */ /* 0x000e620000008800 */
[----:B------:R-:W-:Y:S01]  /*0080*/  NOP ;  /* 0x0000000000007918 */ /* 0x000fe20000000000 */
[----:B------:R-:W-:Y:S02]  /*0090*/  UMOV UR4, 0x40 ;  /* 0x0000004000047882 */ /* 0x000fe40000000000 */
[----:B-1----:R-:W-:-:S09]  /*00a0*/  ULEA UR4, UR6, UR4, 0x18 ;  /* 0x0000000406047291 */ /* 0x002fd2000f8ec0ff */
[----:B------:R-:W1:Y:S01]  /*00b0*/  LDS.U8 R0, [UR4] ;  /* 0x00000004ff007984 */ /* 0x000e620008000000 */
[----:B------:R-:W-:Y:S02]  /*00c0*/  UMOV UR4, 0x400 ;  /* 0x0000040000047882 */ /* 0x000fe40000000000 */
[----:B------:R-:W-:Y:S01]  /*00d0*/  ULEA UR4, UR6, UR4, 0x18 ;  /* 0x0000000406047291 */ /* 0x000fe2000f8ec0ff */
[----:B-1----:R-:W-:-:S13]  /*00e0*/  ISETP.NE.AND P0, PT, R0, RZ, PT ;  /* 0x000000ff0000720c */ /* 0x002fda0003f05270 */
[----:B------:R-:W-:Y:S05]  /*00f0*/  @P0 BRA `(.L_x_1) ;  /* 0x00000000007c0947 */ /* 0x000fea0003800000 */
[----:B------:R-:W-:-:S13]  /*0100*/  ELECT P0, URZ, PT ;  /* 0x0000000000ff782f */ /* 0x000fda0003800000 */
[----:B------:R-:W-:Y:S05]  /*0110*/  @!P0 BRA `(.L_x_2) ;  /* 0x0000000000848947 */ /* 0x000fea0003800000 */
[----:B------:R-:W-:Y:S01]  /*0120*/  UMOV UR5, 0x10 ;  /* 0x0000001000057882 */ /* 0x000fe20000000000 */
[----:B------:R-:W-:Y:S02]  /*0130*/  IMAD.MOV.U32 R4, RZ, RZ, 0x1 ;  /* 0x00000001ff047424 */ /* 0x000fe400078e00ff */
[----:B------:R-:W-:Y:S02]  /*0140*/  IMAD.MOV.U32 R5, RZ, RZ, 0xffff ;  /* 0x0000ffffff057424 */ /* 0x000fe400078e00ff */
[----:B------:R-:W-:Y:S04]  /*0150*/  DEPBAR.LE SB1, 0x36 ;  /* 0x00009d800000791a */ /* 0x000fe80000000000 */
[----:B------:R-:W1:Y:S02]  /*0160*/  UTCATOMSWS.FIND_AND_SET.ALIGN UP1, UR5, UR5 ;  /* 0x00000005000575e3 */ /* 0x000e640008020800 */
[----:B-1----:R-:W-:-:S04]  /*0170*/  PLOP3.LUT P0, PT, PT, PT, UP1, 0x80, 0x8 ;  /* 0x000000000008781c */ /* 0x002fc80003f0f018 */
[----:B------:R-:W-:-:S04]  /*0180*/  SEL R0, RZ, 0xffffffff, !P0 ;  /* 0xffffffffff007807 */ /* 0x000fc80004000000 */
[----:B------:R-:W-:Y:S01]  /*0190*/  ISETP.NE.AND P0, PT, R0, RZ, PT ;  /* 0x000000ff0000720c */ /* 0x000fe20003f05270 */
[----:B------:R-:W-:-:S12]  /*01a0*/  IMAD.U32 R0, RZ, RZ, UR5 ;  /* 0x00000005ff007e24 */ /* 0x000fd8000f8e00ff */
[----:B------:R-:W-:Y:S05]  /*01b0*/  @P0 BRA `(.L_x_3) ;  /* 0x0000000000240947 */ /* 0x000fea0003800000 */
.L_x_4:
[----:B------:R-:W-:Y:S05]  /*01c0*/  NANOSLEEP 0x64 ;  /* 0x000000640000795d */ /* 0x000fea0003800000 */
[----:B------:R-:W-:-:S05]  /*01d0*/  UMOV UR5, 0x10 ;  /* 0x0000001000057882 */ /* 0x000fca0000000000 */
[----:B------:R-:W-:Y:S04]  /*01e0*/  DEPBAR.LE SB1, 0x36 ;  /* 0x00009d800000791a */ /* 0x000fe80000000000 */
[----:B------:R-:W1:Y:S02]  /*01f0*/  UTCATOMSWS.FIND_AND_SET.ALIGN UP1, UR5, UR5 ;  /* 0x00000005000575e3 */ /* 0x000e640008020800 */
[----:B-1----:R-:W-:-:S04]  /*0200*/  PLOP3.LUT P0, PT, PT, PT, UP1, 0x80, 0x8 ;  /* 0x000000000008781c */ /* 0x002fc80003f0f018 */
[----:B------:R-:W-:-:S04]  /*0210*/  SEL R0, RZ, 0xffffffff, !P0 ;  /* 0xffffffffff007807 */ /* 0x000fc80004000000 */
[----:B------:R-:W-:Y:S01]  /*0220*/  ISETP.NE.AND P0, PT, R0, RZ, PT ;  /* 0x000000ff0000720c */ /* 0x000fe20003f05270 */
[----:B------:R-:W-:-:S12]  /*0230*/  IMAD.U32 R0, RZ, RZ, UR5 ;  /* 0x00000005ff007e24 */ /* 0x000fd8000f8e00ff */
[----:B------:R-:W-:Y:S05]  /*0240*/  @!P0 BRA `(.L_x_4) ;  /* 0xfffffffc00dc8947 */ /* 0x000fea000383ffff */
.L_x_3:
[C---:B------:R-:W-:Y:S01]  /*0250*/  VIADD R3, R0.reuse, 0x10 ;  /* 0x0000001000037836 */ /* 0x040fe20000000000 */
[----:B------:R-:W-:Y:S01]  /*0260*/  UMOV UR5, 0x50 ;  /* 0x0000005000057882 */ /* 0x000fe20000000000 */
[----:B------:R-:W-:Y:S01]  /*0270*/  SHF.L.U32 R2, R5, R0, RZ ;  /* 0x0000000005027219 */ /* 0x000fe200000006ff */
[----:B------:R-:W-:Y:S01]  /*0280*/  ULEA UR5, UR6, UR5, 0x18 ;  /* 0x0000000506057291 */ /* 0x000fe2000f8ec0ff */
[----:B------:R-:W-:Y:S01]  /*0290*/  IMAD.SHL.U32 R0, R0, 0x20, RZ ;  /* 0x0000002000007824 */ /* 0x000fe200078e00ff */
[----:B------:R-:W-:-:S04]  /*02a0*/  SHF.L.U32 R3, R4, R3, RZ ;  /* 0x0000000304037219 */ /* 0x000fc800000006ff */
[----:B------:R-:W-:-:S05]  /*02b0*/  LOP3.LUT R2, R3, R2, RZ, 0xfc, !PT ;  /* 0x0000000203027212 */ /* 0x000fca00078efcff */
[----:B------:R1:W-:Y:S04]  /*02c0*/  ATOMS.OR RZ, [UR5], R2 ;  /* 0x00000002ffff798c */ /* 0x0003e8000b000005 */
[----:B------:R1:W-:Y:S01]  /*02d0*/  STS [UR4], R0 ;  /* 0x00000000ff007988 */ /* 0x0003e20008000804 */
[----:B------:R-:W-:Y:S05]  /*02e0*/  BRA `(.L_x_2) ;  /* 0x0000000000107947 */ /* 0x000fea0003800000 */
.L_x_1:
[----:B------:R-:W-:Y:S01]  /*02f0*/  IMAD.MOV.U32 R0, RZ, RZ, -0x1 ;  /* 0xffffffffff007424 */ /* 0x000fe200078e00ff */
[----:B------:R-:W-:-:S04]  /*0300*/  MOV R2, 0x330 ;  /* 0x0000033000027802 */ /* 0x000fc80000000f00 */
[----:B------:R1:W-:Y:S03]  /*0310*/  STS [UR4], R0 ;  /* 0x00000000ff007988 */ /* 0x0003e60008000804 */
[----:B01----:R-:W-:Y:S05]  /*0320*/  CALL.REL.NOINC `($__internal_1_$__cuda_sm10x_tcgen05_guardrail_trap_phase_invalid_during_alloc) ;  /* 0x0000010000a47944 */ /* 0x003fea0003c00000 */
.L_x_2:
[----:B------:R-:W-:Y:S05]  /*0330*/  WARPSYNC.ALL ;  /* 0x0000000000007948 */ /* 0x000fea0003800000 */
[----:B------:R-:W-:Y:S01]  /*0340*/  NOP ;  /* 0x0000000000007918 */ /* 0x000fe20000000000 */
.L_x_0:
[----:B------:R-:W2:Y:S01]  /*0350*/  LDC.64 R42, c[0x0][0x398] ;  /* 0x0000e600ff2a7b82 */ /* 0x000ea20000000a00 */
[----:B------:R-:W3:Y:S01]  /*0360*/  S2R R5, SR_CTAID.X ;  /* 0x0000000000057919 */ /* 0x000ee20000002500 */
[----:B------:R-:W-:Y:S01]  /*0370*/  SHF.R.U32.HI R14, RZ, 0x5, R165 ;  /* 0x00000005ff0e7819 */ /* 0x000fe200000116a5 */
[----:B------:R-:W-:Y:S01]  /*0380*/  UMOV UR11, 0x400 ;  /* 0x00000400000b7882 */ /* 0x000fe20000000000 */
[----:B------:R-:W4:Y:S02]  /*0390*/  LDCU UR8, c[0x0][0x3a4] ;  /* 0x00007480ff0877ac */ /* 0x000f240008000800 */
[----:B------:R-:W-:Y:S02]  /*03a0*/  R2UR UR7, R14 ;  /* 0x000000000e0772ca */ /* 0x000fe400000e0000 */
[----:B------:R-:W5:Y:S01]  /*03b0*/  S2UR UR6, SR_CgaCtaId ;  /* 0x00000000000679c3 */ /* 0x000f620000008800 */
[----:B------:R-:W1:Y:S07]  /*03c0*/  LDCU.128 UR16, c[0x0][0x380] ;  /* 0x00007000ff1077ac */ /* 0x000e6e0008000c00 */
[----:B------:R-:W0:Y:S03]  /*03d0*/  LDC.64 R122, c[0x0][0x3a8] ;  /* 0x0000ea00ff7a7b82 */ /* 0x000e260000000a00 */
[----:B------:R-:W-:-:S02]  /*03e0*/  USHF.L.U32 UR4, UR7, 0x15, URZ ;  /* 0x0000001507047899 */ /* 0x000fc400080006ff */
[----:B------:R-:W-:Y:S02]  /*03f0*/  USHF.L.U32 UR5, UR7, 0x6, URZ ;  /* 0x0000000607057899 */ /* 0x000fe400080006ff */
[----:B------:R-:W-:Y:S01]  /*0400*/  ULOP3.LUT UR4, UR4, 0x600000, URZ, 0xc0, !UPT ;  /* 0x0060000004047892 */ /* 0x000fe2000f8ec0ff */
[----:B-12---:R-:W-:Y:S01]  /*0410*/  VIADD R0, R43, 0xff ;  /* 0x000000ff2b007836 */ /* 0x006fe20000000000 */
[----:B------:R-:W-:Y:S01]  /*0420*/  IABS R15, R42 ;  /* 0x0000002a000f7213 */ /* 0x000fe20000000000 */
[----:B------:R-:W-:-:S03]  /*0430*/  ULOP3.LUT UR5, UR5, 0x100, URZ, 0xc0, !UPT ;  /* 0x0000010005057892 */ /* 0x000fc6000f8ec0ff */
[----:B------:R-:W-:Y:S01]  /*0440*/  SHF.R.S32.HI R3, RZ, 0x1f, R0 ;  /* 0x0000001fff037819 */ /* 0x000fe20000011400 */
[----:B-----5:R-:W-:-:S03]  /*0450*/  ULEA UR11, UR6, UR11, 0x18 ;  /* 0x0000000b060b7291 */ /* 0x020fc6000f8ec0ff */
[----:B------:R-:W-:Y:S02]  /*0460*/  LEA.HI R3, R3, R0, RZ, 0x8 ;  /* 0x0000000003037211 */ /* 0x000fe400078f40ff */
[----:B---3--:R-:W-:Y:S01]  /*0470*/  IABS R8, R5 ;  /* 0x0000000500087213 */ /* 0x008fe20000000000 */
[----:B------:R-:W-:Y:S01]  /*0480*/  UIADD3 UR13, UPT, UPT, UR11, 0x8000, URZ ;  /* 0x000080000b0d7890 */ /* 0x000fe2000fffe0ff */
[----:B------:R-:W-:-:S05]  /*0490*/  SHF.R.S32.HI R3, RZ, 0x8, R3 ;  /* 0x00000008ff037819 */ /* 0x000fca0000011403 */
[----:B------:R-:W-:-:S05]  /*04a0*/  IMAD.SHL.U32 R4, R3, 0x8, RZ ;  /* 0x0000000803047824 */ /* 0x000fca00078e00ff */
[-C--:B------:R-:W-:Y:S02]  /*04b0*/  IABS R7, R4.reuse ;  /* 0x0000000400077213 */ /* 0x080fe40000000000 */
[----:B------:R-:W-:Y:S02]  /*04c0*/  IABS R10, R4 ;  /* 0x00000004000a7213 */ /* 0x000fe40000000000 */
[----:B------:R-:W1:Y:S08]  /*04d0*/  I2F.RP R0, R7 ;  /* 0x0000000700007306 */ /* 0x000e700000209400 */
[----:B-1----:R-:W1:Y:S02]  /*04e0*/  MUFU.RCP R0, R0 ;  /* 0x0000000000007308 */ /* 0x002e640000001000 */
[----:B-1----:R-:W-:-:S02]  /*04f0*/  VIADD R2, R0, 0xffffffe ;  /* 0x0ffffffe00027836 */ /* 0x002fc40000000000 */
[----:B------:R-:W-:-:S04]  /*0500*/  IMAD.MOV R0, RZ, RZ, -R10 ;  /* 0x000000ffff007224 */ /* 0x000fc800078e0a0a */
[----:B------:R1:W2:Y:S02]  /*0510*/  F2I.FTZ.U32.TRUNC.NTZ R3, R2 ;  /* 0x0000000200037305 */ /* 0x0002a4000021f000 */
[----:B-1----:R-:W-:Y:S02]  /*0520*/  IMAD.MOV.U32 R2, RZ, RZ, RZ ;  /* 0x000000ffff027224 */ /* 0x002fe400078e00ff */
[----:B--2---:R-:W-:-:S04]  /*0530*/  IMAD.MOV R6, RZ, RZ, -R3 ;  /* 0x000000ffff067224 */ /* 0x004fc800078e0a03 */
[----:B------:R-:W-:Y:S02]  /*0540*/  IMAD R9, R6, R7, RZ ;  /* 0x0000000706097224 */ /* 0x000fe400078e02ff */
[----:B------:R-:W-:Y:S02]  /*0550*/  IMAD.MOV.U32 R6, RZ, RZ, R8 ;  /* 0x000000ffff067224 */ /* 0x000fe400078e0008 */
[----:B------:R-:W-:-:S06]  /*0560*/  IMAD.HI.U32 R3, R3, R9, R2 ;  /* 0x0000000903037227 */ /* 0x000fcc00078e0002 */
[----:B------:R-:W-:-:S04]  /*0570*/  IMAD.HI.U32 R3, R3, R6, RZ ;  /* 0x0000000603037227 */ /* 0x000fc800078e00ff */
[----:B------:R-:W-:Y:S01]  /*0580*/  IMAD R0, R3, R0, R6 ;  /* 0x0000000003007224 */ /* 0x000fe200078e0206 */
[----:B------:R-:W-:Y:S04]  /*0590*/  BAR.SYNC.DEFER_BLOCKING 0x0 ;  /* 0x0000000000007b1d */ /* 0x000fe80000010000 */
[----:B------:R-:W-:-:S13]  /*05a0*/  ISETP.GT.U32.AND P1, PT, R7, R0, PT ;  /* 0x000000000700720c */ /* 0x000fda0003f24070 */
[----:B------:R-:W-:Y:S02]  /*05b0*/  @!P1 IMAD.IADD R0, R0, 0x1, -R7 ;  /* 0x0000000100009824 */ /* 0x000fe400078e0a07 */
[----:B------:R-:W-:Y:S01]  /*05c0*/  @!P1 VIADD R3, R3, 0x1 ;  /* 0x0000000103039836 */ /* 0x000fe20000000000 */
[----:B------:R-:W-:Y:S02]  /*05d0*/  ISETP.NE.AND P1, PT, R4, RZ, PT ;  /* 0x000000ff0400720c */ /* 0x000fe40003f25270 */
[----:B------:R-:W-:Y:S02]  /*05e0*/  ISETP.GE.U32.AND P0, PT, R0, R7, PT ;  /* 0x000000070000720c */ /* 0x000fe40003f06070 */
[----:B------:R-:W-:-:S04]  /*05f0*/  LOP3.LUT R0, R5, R4, RZ, 0x3c, !PT ;  /* 0x0000000405007212 */ /* 0x000fc800078e3cff */
[----:B------:R-:W-:Y:S01]  /*0600*/  ISETP.GE.AND P2, PT, R0, RZ, PT ;  /* 0x000000ff0000720c */ /* 0x000fe20003f46270 */
[----:B------:R-:W-:-:S06]  /*0610*/  VIADD R0, R42, 0xff ;  /* 0x000000ff2a007836 */ /* 0x000fcc0000000000 */
[----:B------:R-:W-:-:S04]  /*0620*/  @P0 VIADD R3, R3, 0x1 ;  /* 0x0000000103030836 */ /* 0x000fc80000000000 */
[----:B------:R-:W-:Y:S01]  /*0630*/  IMAD.MOV.U32 R2, RZ, RZ, R3 ;  /* 0x000000ffff027224 */ /* 0x000fe200078e0003 */
[----:B------:R-:W-:-:S03]  /*0640*/  SHF.R.S32.HI R3, RZ, 0x1f, R0 ;  /* 0x0000001fff037819 */ /* 0x000fc60000011400 */
[----:B------:R-:W-:Y:S01]  /*0650*/  @!P2 IMAD.MOV R2, RZ, RZ, -R2 ;  /* 0x000000ffff02a224 */ /* 0x000fe200078e0a02 */
[----:B------:R-:W-:Y:S02]  /*0660*/  @!P1 LOP3.LUT R2, RZ, R4, RZ, 0x33, !PT ;  /* 0x00000004ff029212 */ /* 0x000fe400078e33ff */
[----:B------:R-:W-:-:S03]  /*0670*/  LEA.HI R3, R3, R0, RZ, 0x8 ;  /* 0x0000000003037211 */ /* 0x000fc600078f40ff */
[----:B------:R-:W-:Y:S02]  /*0680*/  IMAD.SHL.U32 R8, R2, 0x8, RZ ;  /* 0x0000000802087824 */ /* 0x000fe400078e00ff */
[----:B------:R-:W-:-:S03]  /*0690*/  IMAD.MOV R2, RZ, RZ, -R2 ;  /* 0x000000ffff027224 */ /* 0x000fc600078e0a02 */
[----:B------:R-:W-:Y:S01]  /*06a0*/  LEA.HI.SX32 R3, R3, -R8, 0x18 ;  /* 0x8000000803037211 */ /* 0x000fe200078fc2ff */
[----:B------:R-:W-:Y:S02]  /*06b0*/  IMAD R9, R4, R2, R5 ;  /* 0x0000000204097224 */ /* 0x000fe400078e0205 */
[----:B------:R-:W-:Y:S01]  /*06c0*/  IMAD.MOV.U32 R2, RZ, RZ, RZ ;  /* 0x000000ffff027224 */ /* 0x000fe200078e00ff */
[----:B------:R-:W-:-:S04]  /*06d0*/  VIMNMX R10, PT, PT, R3, 0x8, PT ;  /* 0x00000008030a7848 */ /* 0x000fc80003fe0100 */
[-C--:B------:R-:W-:Y:S02]  /*06e0*/  IABS R6, R10.reuse ;  /* 0x0000000a00067213 */ /* 0x080fe40000000000 */
[----:B------:R-:W-:Y:S02]  /*06f0*/  IABS R4, R10 ;  /* 0x0000000a00047213 */ /* 0x000fe40000000000 */
[----:B------:R-:W1:Y:S08]  /*0700*/  I2F.RP R0, R6 ;  /* 0x0000000600007306 */ /* 0x000e700000209400 */
[----:B-1----:R-:W1:Y:S02]  /*0710*/  MUFU.RCP R0, R0 ;  /* 0x0000000000007308 */ /* 0x002e640000001000 */
[----:B-1----:R-:W-:-:S06]  /*0720*/  VIADD R3, R0, 0xffffffe ;  /* 0x0ffffffe00037836 */ /* 0x002fcc0000000000 */
[----:B------:R-:W1:Y:S02]  /*0730*/  F2I.FTZ.U32.TRUNC.NTZ R3, R3 ;  /* 0x0000000300037305 */ /* 0x000e64000021f000 */
[----:B-1----:R-:W-:-:S04]  /*0740*/  IMAD.MOV R7, RZ, RZ, -R3 ;  /* 0x000000ffff077224 */ /* 0x002fc800078e0a03 */
[----:B------:R-:W-:Y:S01]  /*0750*/  IMAD.MOV.U32 R5, RZ, RZ, R7 ;  /* 0x000000ffff057224 */ /* 0x000fe200078e0007 */
[----:B------:R-:W-:-:S03]  /*0760*/  IABS R7, R9 ;  /* 0x0000000900077213 */ /* 0x000fc60000000000 */
[----:B------:R-:W-:-:S04]  /*0770*/  IMAD R5, R5, R6, RZ ;  /* 0x0000000605057224 */ /* 0x000fc800078e02ff */
[----:B------:R-:W-:-:S04]  /*0780*/  IMAD.HI.U32 R2, R3, R5, R2 ;  /* 0x0000000503027227 */ /* 0x000fc800078e0002 */
[----:B------:R-:W-:Y:S01]  /*0790*/  IMAD.MOV R3, RZ, RZ, -R4 ;  /* 0x000000ffff037224 */ /* 0x000fe200078e0a04 */
[----:B------:R-:W-:Y:S01]  /*07a0*/  IABS R4, R43 ;  /* 0x0000002b00047213 */ /* 0x000fe20000000000 */
[----:B------:R-:W-:-:S04]  /*07b0*/  IMAD.HI.U32 R0, R2, R7, RZ ;  /* 0x0000000702007227 */ /* 0x000fc800078e00ff */
[----:B------:R-:W-:Y:S02]  /*07c0*/  IMAD.MOV.U32 R2, RZ, RZ, R4 ;  /* 0x000000ffff027224 */ /* 0x000fe400078e0004 */
[----:B------:R-:W-:Y:S01]  /*07d0*/  IMAD R3, R0, R3, R7 ;  /* 0x0000000300037224 */ /* 0x000fe200078e0207 */
[----:B------:R-:W1:Y:S04]  /*07e0*/  I2F.RP R4, R15 ;  /* 0x0000000f00047306 */ /* 0x000e680000209400 */
[----:B------:R-:W-:-:S04]  /*07f0*/  ISETP.GT.U32.AND P1, PT, R6, R3, PT ;  /* 0x000000030600720c */ /* 0x000fc80003f24070 */
[----:B------:R-:W2:Y:S08]  /*0800*/  I2F.RP R5, R2 ;  /* 0x0000000200057306 */ /* 0x000eb00000209400 */
[----:B-1----:R-:W-:Y:S01]  /*0810*/  MUFU.RCP R4, R4 ;  /* 0x0000000400047308 */ /* 0x002fe20000001000 */
[----:B------:R-:W-:Y:S02]  /*0820*/  @!P1 IMAD.IADD R3, R3, 0x1, -R6 ;  /* 0x0000000103039824 */ /* 0x000fe400078e0a06 */
[----:B------:R-:W-:Y:S01]  /*0830*/  @!P1 VIADD R0, R0, 0x1 ;  /* 0x0000000100009836 */ /* 0x000fe20000000000 */
[----:B------:R-:W-:-:S02]  /*0840*/  ISETP.NE.AND P1, PT, R10, RZ, PT ;  /* 0x000000ff0a00720c */ /* 0x000fc40003f25270 */
[----:B------:R-:W-:Y:S02]  /*0850*/  ISETP.GE.U32.AND P0, PT, R3, R6, PT ;  /* 0x000000060300720c */ /* 0x000fe40003f06070 */
[----:B--2---:R-:W1:Y:S01]  /*0860*/  MUFU.RCP R5, R5 ;  /* 0x0000000500057308 */ /* 0x004e620000001000 */
[----:B------:R-:W-:-:S04]  /*0870*/  LOP3.LUT R3, R9, R10, RZ, 0x3c, !PT ;  /* 0x0000000a09037212 */ /* 0x000fc800078e3cff */
[----:B------:R-:W-:-:S06]  /*0880*/  ISETP.GE.AND P2, PT, R3, RZ, PT ;  /* 0x000000ff0300720c */ /* 0x000fcc0003f46270 */
[----:B------:R-:W-:Y:S02]  /*0890*/  @P0 VIADD R0, R0, 0x1 ;  /* 0x0000000100000836 */ /* 0x000fe40000000000 */
[----:B-1----:R-:W-:Y:S02]  /*08a0*/  VIADD R6, R5, 0xffffffe ;  /* 0x0ffffffe05067836 */ /* 0x002fe40000000000 */
[----:B------:R-:W-:Y:S01]  /*08b0*/  VIADD R5, R4, 0xffffffe ;  /* 0x0ffffffe04057836 */ /* 0x000fe20000000000 */
[----:B------:R-:W-:Y:S01]  /*08c0*/  SHF.R.U32.HI R4, RZ, 0x5, R165 ;  /* 0x00000005ff047819 */ /* 0x000fe200000116a5 */
[----:B------:R1:W2:Y:S01]  /*08d0*/  F2I.FTZ.U32.TRUNC.NTZ R7, R6 ;  /* 0x0000000600077305 */ /* 0x0002a2000021f000 */
[----:B------:R-:W-:Y:S01]  /*08e0*/  @!P2 IMAD.MOV R0, RZ, RZ, -R0 ;  /* 0x000000ffff00a224 */ /* 0x000fe200078e0a00 */
[----:B------:R-:W-:-:S05]  /*08f0*/  @!P1 LOP3.LUT R0, RZ, R10, RZ, 0x33, !PT ;  /* 0x0000000aff009212 */ /* 0x000fca00078e33ff */
[----:B------:R-:W-:Y:S01]  /*0900*/  IMAD.MOV R3, RZ, RZ, -R0 ;  /* 0x000000ffff037224 */ /* 0x000fe200078e0a00 */
[----:B------:R-:W3:Y:S01]  /*0910*/  F2I.FTZ.U32.TRUNC.NTZ R5, R5 ;  /* 0x0000000500057305 */ /* 0x000ee2000021f000 */
[----:B------:R-:W-:Y:S02]  /*0920*/  IMAD.SHL.U32 R0, R0, 0x100, RZ ;  /* 0x0000010000007824 */ /* 0x000fe400078e00ff */
[----:B------:R-:W-:Y:S01]  /*0930*/  IMAD R3, R10, R3, R9 ;  /* 0x000000030a037224 */ /* 0x000fe200078e0209 */
[----:B------:R-:W-:Y:S01]  /*0940*/  SGXT.U32 R9, R4, 0x3 ;  /* 0x000000030409781a */ /* 0x000fe20000000000 */
[----:B-1----:R-:W-:Y:S02]  /*0950*/  IMAD.MOV.U32 R6, RZ, RZ, RZ ;  /* 0x000000ffff067224 */ /* 0x002fe400078e00ff */
[----:B--2---:R-:W-:Y:S01]  /*0960*/  IMAD.MOV R11, RZ, RZ, -R7 ;  /* 0x000000ffff0b7224 */ /* 0x004fe200078e0a07 */
[----:B------:R-:W-:Y:S01]  /*0970*/  LOP3.LUT R9, R0, R9, RZ, 0xfc, !PT ;  /* 0x0000000900097212 */ /* 0x000fe200078efcff */
[----:B------:R-:W-:Y:S01]  /*0980*/  IMAD.IADD R3, R8, 0x1, R3 ;  /* 0x0000000108037824 */ /* 0x000fe200078e0203 */
[----:B------:R-:W-:Y:S01]  /*0990*/  LOP3.LUT R8, R165, 0xff, RZ, 0xc0, !PT ;  /* 0x000000ffa5087812 */ /* 0x000fe200078ec0ff */
[----:B------:R-:W-:Y:S01]  /*09a0*/  IMAD R11, R11, R2, RZ ;  /* 0x000000020b0b7224 */ /* 0x000fe200078e02ff */
[C---:B------:R-:W-:Y:S01]  /*09b0*/  LOP3.LUT R12, R9.reuse, 0x8, RZ, 0xfc, !PT ;  /* 0x00000008090c7812 */ /* 0x040fe200078efcff */
[----:B------:R-:W-:Y:S01]  /*09c0*/  IMAD.MOV.U32 R4, RZ, RZ, RZ ;  /* 0x000000ffff047224 */ /* 0x000fe200078e00ff */
[C---:B------:R-:W-:Y:S01]  /*09d0*/  LOP3.LUT R14, R9.reuse, 0x20, RZ, 0xfc, !PT ;  /* 0x00000020090e7812 */ /* 0x040fe200078efcff */
[----:B---3--:R-:W-:Y:S01]  /*09e0*/  IMAD.MOV R10, RZ, RZ, -R5 ;  /* 0x000000ffff0a7224 */ /* 0x008fe200078e0a05 */
[----:B------:R-:W-:Y:S01]  /*09f0*/  LOP3.LUT R16, R9, 0x28, RZ, 0xfc, !PT ;  /* 0x0000002809107812 */ /* 0x000fe200078efcff */
[----:B------:R-:W-:Y:S01]  /*0a00*/  IMAD R66, R3, 0x100, R8 ;  /* 0x0000010003427824 */ /* 0x000fe200078e0208 */
[----:B------:R-:W-:Y:S01]  /*0a10*/  LOP3.LUT R18, R9, 0x30, RZ, 0xfc, !PT ;  /* 0x0000003009127812 */ /* 0x000fe200078efcff */
[----:B------:R-:W-:Y:S01]  /*0a20*/  IMAD.HI.U32 R6, R7, R11, R6 ;  /* 0x0000000b07067227 */ /* 0x000fe200078e0006 */
[----:B------:R-:W-:-:S02]  /*0a30*/  IABS R11, R12 ;  /* 0x0000000c000b7213 */ /* 0x000fc40000000000 */
[----:B------:R-:W-:Y:S01]  /*0a40*/  IABS R7, R66 ;  /* 0x0000004200077213 */ /* 0x000fe20000000000 */
[----:B------:R-:W-:Y:S01]  /*0a50*/  IMAD R3, R10, R15, RZ ;  /* 0x0000000f0a037224 */ /* 0x000fe200078e02ff */
[----:B------:R-:W-:Y:S02]  /*0a60*/  LOP3.LUT R10, R9, 0x10, RZ, 0xfc, !PT ;  /* 0x00000010090a7812 */ /* 0x000fe400078efcff */
[----:B------:R-:W-:Y:S01]  /*0a70*/  IABS R17, R18 ;  /* 0x0000001200117213 */ /* 0x000fe20000000000 */
[----:B------:R-:W-:Y:S01]  /*0a80*/  IMAD.HI.U32 R4, R5, R3, R4 ;  /* 0x0000000305047227 */ /* 0x000fe200078e0004 */
[----:B------:R-:W-:Y:S02]  /*0a90*/  IABS R13, R10 ;  /* 0x0000000a000d7213 */ /* 0x000fe40000000000 */
[----:B------:R-:W-:Y:S01]  /*0aa0*/  ISETP.GE.AND P5, PT, R10, RZ, PT ;  /* 0x000000ff0a00720c */ /* 0x000fe20003fa6270 */
[----:B------:R-:W-:Y:S01]  /*0ab0*/  IMAD.HI.U32 R3, R6, R11, RZ ;  /* 0x0000000b06037227 */ /* 0x000fe200078e00ff */
[----:B------:R-:W-:-:S02]  /*0ac0*/  ISETP.GE.AND P3, PT, R12, RZ, PT ;  /* 0x000000ff0c00720c */ /* 0x000fc40003f66270 */
[----:B------:R-:W-:Y:S01]  /*0ad0*/  ISETP.GE.AND P6, PT, R14, RZ, PT ;  /* 0x000000ff0e00720c */ /* 0x000fe20003fc6270 */
[----:B------:R-:W-:Y:S01]  /*0ae0*/  IMAD.HI.U32 R4, R4, R7, RZ ;  /* 0x0000000704047227 */ /* 0x000fe200078e00ff */
[C---:B------:R-:W-:Y:S02]  /*0af0*/  LOP3.LUT R20, R9.reuse, 0xc0, RZ, 0xfc, !PT ;  /* 0x000000c009147812 */ /* 0x040fe400078efcff */
[----:B------:R-:W-:Y:S01]  /*0b00*/  LOP3.LUT R32, R9, 0xe8, RZ, 0xfc, !PT ;  /* 0x000000e809207812 */ /* 0x000fe200078efcff */
[----:B------:R-:W-:Y:S01]  /*0b10*/  IMAD.MOV R3, RZ, RZ, -R3 ;  /* 0x000000ffff037224 */ /* 0x000fe200078e0a03 */
[----:B------:R-:W-:Y:S01]  /*0b20*/  IABS R41, R20 ;  /* 0x0000001400297213 */ /* 0x000fe20000000000 */
[----:B------:R-:W-:Y:S02]  /*0b30*/  IMAD.MOV R4, RZ, RZ, -R4 ;  /* 0x000000ffff047224 */ /* 0x000fe400078e0a04 */
[----:B------:R-:W-:Y:S01]  /*0b40*/  IMAD R3, R2, R3, R11 ;  /* 0x0000000302037224 */ /* 0x000fe200078e020b */
[----:B------:R-:W-:Y:S01]  /*0b50*/  IABS R11, R14 ;  /* 0x0000000e000b7213 */ /* 0x000fe20000000000 */
[----:B------:R-:W-:Y:S01]  /*0b60*/  IMAD R4, R15, R4, R7 ;  /* 0x000000040f047224 */ /* 0x000fe200078e0207 */
[----:B------:R-:W-:Y:S01]  /*0b70*/  LOP3.LUT R14, R9, 0x50, RZ, 0xfc, !PT ;  /* 0x00000050090e7812 */ /* 0x000fe200078efcff */
[----:B------:R-:W-:Y:S01]  /*0b80*/  IMAD.HI.U32 R5, R6, R13, RZ ;  /* 0x0000000d06057227 */ /* 0x000fe200078e00ff */
[----:B------:R-:W-:-:S02]  /*0b90*/  ISETP.GT.U32.AND P1, PT, R2, R3, PT ;  /* 0x000000030200720c */ /* 0x000fc40003f24070 */
[----:B------:R-:W-:Y:S01]  /*0ba0*/  ISETP.GT.U32.AND P0, PT, R15, R4, PT ;  /* 0x000000040f00720c */ /* 0x000fe20003f04070 */
[----:B------:R-:W-:Y:S01]  /*0bb0*/  IMAD.MOV R5, RZ, RZ, -R5 ;  /* 0x000000ffff057224 */ /* 0x000fe200078e0a05 */
[----:B------:R-:W-:Y:S01]  /*0bc0*/  IABS R21, R14 ;  /* 0x0000000e00157213 */ /* 0x000fe20000000000 */
[----:B------:R-:W-:-:S04]  /*0bd0*/  IMAD.HI.U32 R7, R6, R11, RZ ;  /* 0x0000000b06077227 */ /* 0x000fc800078e00ff */
[C---:B------:R-:W-:Y:S01]  /*0be0*/  IMAD R5, R2.reuse, R5, R13 ;  /* 0x0000000502057224 */ /* 0x040fe200078e020d */
[----:B------:R-:W-:Y:S01]  /*0bf0*/  IABS R13, R16 ;  /* 0x00000010000d7213 */ /* 0x000fe20000000000 */
[----:B------:R-:W-:Y:S02]  /*0c00*/  IMAD.MOV R12, RZ, RZ, -R7 ;  /* 0x000000ffff0c7224 */ /* 0x000fe400078e0a07 */
[----:B------:R-:W-:Y:S01]  /*0c10*/  @!P1 IMAD.IADD R3, R3, 0x1, -R2 ;  /* 0x0000000103039824 */ /* 0x000fe200078e0a02 */
[----:B------:R-:W-:Y:S01]  /*0c20*/  ISETP.GT.U32.AND P4, PT, R2, R5, PT ;  /* 0x000000050200720c */ /* 0x000fe20003f84070 */
[----:B------:R-:W-:Y:S01]  /*0c30*/  @!P0 IMAD.IADD R4, R4, 0x1, -R15 ;  /* 0x0000000104048824 */ /* 0x000fe200078e0a0f */
[----:B------:R-:W-:Y:S01]  /*0c40*/  ISETP.GE.AND P1, PT, R16, RZ, PT ;  /* 0x000000ff1000720c */ /* 0x000fe20003f26270 */
[----:B------:R-:W-:Y:S01]  /*0c50*/  IMAD.HI.U32 R10, R6, R13, RZ ;  /* 0x0000000d060a7227 */ /* 0x000fe200078e00ff */
[----:B------:R-:W-:Y:S02]  /*0c60*/  ISETP.GT.U32.AND P0, PT, R2, R3, PT ;  /* 0x000000030200720c */ /* 0x000fe40003f04070 */
[----:B------:R-:W-:Y:S01]  /*0c70*/  ISETP.GT.U32.AND P2, PT, R15, R4, PT ;  /* 0x000000040f00720c */ /* 0x000fe20003f44070 */
[----:B------:R-:W-:Y:S01]  /*0c80*/  IMAD.MOV R10, RZ, RZ, -R10 ;  /* 0x000000ffff0a7224 */ /* 0x000fe200078e0a0a */
[----:B------:R-:W-:Y:S01]  /*0c90*/  LOP3.LUT R16, R9, 0x60, RZ, 0xfc, !PT ;  /* 0x0000006009107812 */ /* 0x000fe200078efcff */
[----:B------:R-:W-:-:S03]  /*0ca0*/  IMAD.HI.U32 R7, R6, R17, RZ ;  /* 0x0000001106077227 */ /* 0x000fc600078e00ff */
[----:B------:R-:W-:Y:S01]  /*0cb0*/  IABS R23, R16 ;  /* 0x0000001000177213 */ /* 0x000fe20000000000 */
[----:B------:R-:W-:Y:S02]  /*0cc0*/  IMAD R13, R2, R10, R13 ;  /* 0x0000000a020d7224 */ /* 0x000fe400078e020d */
[----:B------:R-:W-:Y:S02]  /*0cd0*/  IMAD.MOV R10, RZ, RZ, -R7 ;  /* 0x000000ffff0a7224 */ /* 0x000fe400078e0a07 */
[--C-:B------:R-:W-:Y:S01]  /*0ce0*/  @!P0 IMAD.IADD R3, R3, 0x1, -R2.reuse ;  /* 0x0000000103038824 */ /* 0x100fe200078e0a02 */
[----:B------:R-:W-:Y:S01]  /*0cf0*/  ISETP.GE.AND P0, PT, R18, RZ, PT ;  /* 0x000000ff1200720c */ /* 0x000fe20003f06270 */
[----:B------:R-:W-:Y:S01]  /*0d00*/  @!P4 IMAD.IADD R5, R5, 0x1, -R2 ;  /* 0x000000010505c824 */ /* 0x000fe200078e0a02 */
[C---:B------:R-:W-:Y:S01]  /*0d10*/  LOP3.LUT R18, R9.reuse, 0xa8, RZ, 0xfc, !PT ;  /* 0x000000a809127812 */ /* 0x040fe200078efcff */
[----:B------:R-:W-:Y:S02]  /*0d20*/  IMAD.MOV.U32 R7, RZ, RZ, R3 ;  /* 0x000000ffff077224 */ /* 0x000fe400078e0003 */
[C---:B------:R-:W-:Y:S01]  /*0d30*/  IMAD R3, R2.reuse, R10, R17 ;  /* 0x0000000a02037224 */ /* 0x040fe200078e0211 */
[C---:B------:R-:W-:Y:S01]  /*0d40*/  ISETP.GT.U32.AND P4, PT, R2.reuse, R5, PT ;  /* 0x000000050200720c */ /* 0x040fe20003f84070 */
[----:B------:R-:W-:Y:S01]  /*0d50*/  @!P3 IMAD.MOV R7, RZ, RZ, -R7 ;  /* 0x000000ffff07b224 */ /* 0x000fe200078e0a07 */
[C---:B------:R-:W-:Y:S01]  /*0d60*/  ISETP.GT.U32.AND P3, PT, R2.reuse, R13, PT ;  /* 0x0000000d0200720c */ /* 0x040fe20003f64070 */
[----:B------:R-:W-:Y:S01]  /*0d70*/  IMAD R11, R2, R12, R11 ;  /* 0x0000000c020b7224 */ /* 0x000fe200078e020b */
[C---:B------:R-:W-:Y:S01]  /*0d80*/  LOP3.LUT R10, R9.reuse, 0x40, RZ, 0xfc, !PT ;  /* 0x00000040090a7812 */ /* 0x040fe200078efcff */
[----:B------:R-:W-:Y:S01]  /*0d90*/  @!P2 IMAD.IADD R4, R4, 0x1, -R15 ;  /* 0x000000010404a824 */ /* 0x000fe200078e0a0f */
[----:B------:R-:W-:-:S02]  /*0da0*/  LOP3.LUT R12, R9, 0x48, RZ, 0xfc, !PT ;  /* 0x00000048090c7812 */ /* 0x000fc400078efcff */
[----:B------:R-:W-:Y:S01]  /*0db0*/  IABS R15, R10 ;  /* 0x0000000a000f7213 */ /* 0x000fe20000000000 */
[----:B------:R-:W-:Y:S01]  /*0dc0*/  IMAD.MOV.U32 R119, RZ, RZ, R4 ;  /* 0x000000ffff777224 */ /* 0x000fe200078e0004 */
[----:B------:R-:W-:Y:S02]  /*0dd0*/  ISETP.GT.U32.AND P2, PT, R2, R11, PT ;  /* 0x0000000b0200720c */ /* 0x000fe40003f44070 */
[----:B------:R-:W-:Y:S01]  /*0de0*/  IABS R17, R12 ;  /* 0x0000000c00117213 */ /* 0x000fe20000000000 */
[--C-:B------:R-:W-:Y:S01]  /*0df0*/  @!P4 IMAD.IADD R5, R5, 0x1, -R2.reuse ;  /* 0x000000010505c824 */ /* 0x100fe200078e0a02 */
[----:B------:R-:W-:Y:S01]  /*0e00*/  ISETP.GE.AND P4, PT, R10, RZ, PT ;  /* 0x000000ff0a00720c */ /* 0x000fe20003f86270 */
[----:B------:R-:W-:Y:S01]  /*0e10*/  @!P3 IMAD.IADD R13, R13, 0x1, -R2 ;  /* 0x000000010d0db824 */ /* 0x000fe200078e0a02 */
[----:B------:R-:W-:Y:S01]  /*0e20*/  IABS R37, R18 ;  /* 0x0000001200257213 */ /* 0x000fe20000000000 */
[----:B------:R-:W-:Y:S02]  /*0e30*/  IMAD.MOV.U32 R27, RZ, RZ, R5 ;  /* 0x000000ffff1b7224 */ /* 0x000fe400078e0005 */
[----:B------:R-:W-:Y:S01]  /*0e40*/  IMAD.HI.U32 R5, R6, R15, RZ ;  /* 0x0000000f06057227 */ /* 0x000fe200078e00ff */
[----:B------:R-:W-:-:S03]  /*0e50*/  ISETP.GT.U32.AND P3, PT, R2, R13, PT ;  /* 0x0000000d0200720c */ /* 0x000fc60003f64070 */
[----:B------:R-:W-:Y:S02]  /*0e60*/  IMAD.MOV R5, RZ, RZ, -R5 ;  /* 0x000000ffff057224 */ /* 0x000fe400078e0a05 */
[----:B------:R-:W-:Y:S02]  /*0e70*/  @!P2 IMAD.IADD R11, R11, 0x1, -R2 ;  /* 0x000000010b0ba824 */ /* 0x000fe400078e0a02 */
[C---:B------:R-:W-:Y:S02]  /*0e80*/  IMAD R5, R2.reuse, R5, R15 ;  /* 0x0000000502057224 */ /* 0x040fe400078e020f */
[----:B------:R-:W-:Y:S01]  /*0e90*/  @!P5 IMAD.MOV R27, RZ, RZ, -R27 ;  /* 0x000000ffff1bd224 */ /* 0x000fe200078e0a1b */
[----:B------:R-:W-:Y:S01]  /*0ea0*/  ISETP.GT.U32.AND P2, PT, R2, R11, PT ;  /* 0x0000000b0200720c */ /* 0x000fe20003f44070 */
[----:B------:R-:W-:Y:S01]  /*0eb0*/  IMAD.HI.U32 R10, R6, R17, RZ ;  /* 0x00000011060a7227 */ /* 0x000fe200078e00ff */
[----:B------:R-:W-:-:S03]  /*0ec0*/  ISETP.GT.U32.AND P5, PT, R2, R3, PT ;  /* 0x000000030200720c */ /* 0x000fc60003fa4070 */
[----:B------:R-:W-:Y:S01]  /*0ed0*/  @!P3 IMAD.IADD R13, R13, 0x1, -R2 ;  /* 0x000000010d0db824 */ /* 0x000fe200078e0a02 */
[----:B------:R-:W-:Y:S01]  /*0ee0*/  ISETP.GT.U32.AND P3, PT, R2, R5, PT ;  /* 0x000000050200720c */ /* 0x000fe20003f64070 */
[----:B------:R-:W-:Y:S02]  /*0ef0*/  IMAD.MOV R10, RZ, RZ, -R10 ;  /* 0x000000ffff0a7224 */ /* 0x000fe400078e0a0a */
[----:B------:R-:W-:Y:S01]  /*0f00*/  @!P1 IMAD.MOV R13, RZ, RZ, -R13 ;  /* 0x000000ffff0d9224 */ /* 0x000fe200078e0a0d */
[----:B------:R-:W-:Y:S01]  /*0f10*/  ISETP.GE.AND P1, PT, R14, RZ, PT ;  /* 0x000000ff0e00720c */ /* 0x000fe20003f26270 */
[----:B------:R-:W-:Y:S01]  /*0f20*/  IMAD R15, R2, R10, R17 ;  /* 0x0000000a020f7224 */ /* 0x000fe200078e0211 */
[----:B------:R-:W-:Y:S01]  /*0f30*/  LOP3.LUT R14, R9, 0x68, RZ, 0xfc, !PT ;  /* 0x00000068090e7812 */ /* 0x000fe200078efcff */
[--C-:B------:R-:W-:Y:S01]  /*0f40*/  @!P2 IMAD.IADD R11, R11, 0x1, -R2.reuse ;  /* 0x000000010b0ba824 */ /* 0x100fe200078e0a02 */
[----:B------:R-:W-:Y:S01]  /*0f50*/  ISETP.GE.AND P2, PT, R12, RZ, PT ;  /* 0x000000ff0c00720c */ /* 0x000fe20003f46270 */
[----:B------:R-:W-:Y:S01]  /*0f60*/  @!P5 IMAD.IADD R3, R3, 0x1, -R2 ;  /* 0x000000010303d824 */ /* 0x000fe200078e0a02 */
[----:B------:R-:W-:Y:S01]  /*0f70*/  IABS R19, R14 ;  /* 0x0000000e00137213 */ /* 0x000fe20000000000 */
[----:B------:R-:W-:-:S03]  /*0f80*/  IMAD.HI.U32 R12, R6, R23, RZ ;  /* 0x00000017060c7227 */ /* 0x000fc600078e00ff */
[----:B------:R-:W-:Y:S01]  /*0f90*/  ISETP.GT.U32.AND P5, PT, R2, R3, PT ;  /* 0x000000030200720c */ /* 0x000fe20003fa4070 */
[----:B------:R-:W-:Y:S02]  /*0fa0*/  @!P3 IMAD.IADD R5, R5, 0x1, -R2 ;  /* 0x000000010505b824 */ /* 0x000fe400078e0a02 */
[----:B------:R-:W-:-:S03]  /*0fb0*/  IMAD.HI.U32 R10, R6, R21, RZ ;  /* 0x00000015060a7227 */ /* 0x000fc600078e00ff */
[C---:B------:R-:W-:Y:S01]  /*0fc0*/  ISETP.GT.U32.AND P3, PT, R2.reuse, R5, PT ;  /* 0x000000050200720c */ /* 0x040fe20003f64070 */
[----:B------:R-:W-:Y:S02]  /*0fd0*/  IMAD.MOV R12, RZ, RZ, -R12 ;  /* 0x000000ffff0c7224 */ /* 0x000fe400078e0a0c */
[----:B------:R-:W-:Y:S02]  /*0fe0*/  IMAD.MOV R10, RZ, RZ, -R10 ;  /* 0x000000ffff0a7224 */ /* 0x000fe400078e0a0a */
[C---:B------:R-:W-:Y:S01]  /*0ff0*/  IMAD R23, R2.reuse, R12, R23 ;  /* 0x0000000c02177224 */ /* 0x040fe200078e0217 */
[----:B------:R-:W-:Y:S01]  /*1000*/  LOP3.LUT R12, R9, 0x70, RZ, 0xfc, !PT ;  /* 0x00000070090c7812 */ /* 0x000fe200078efcff */
[C---:B------:R-:W-:Y:S02]  /*1010*/  IMAD R21, R2.reuse, R10, R21 ;  /* 0x0000000a02157224 */ /* 0x040fe400078e0215 */
[--C-:B------:R-:W-:Y:S01]  /*1020*/  @!P5 IMAD.IADD R3, R3, 0x1, -R2.reuse ;  /* 0x000000010303d824 */ /* 0x100fe200078e0a02 */
[----:B------:R-:W-:Y:S01]  /*1030*/  IABS R25, R12 ;  /* 0x0000000c00197213 */ /* 0x000fe20000000000 */
[----:B------:R-:W-:Y:S01]  /*1040*/  @!P6 IMAD.MOV R11, RZ, RZ, -R11 ;  /* 0x000000ffff0be224 */ /* 0x000fe200078e0a0b */
[C---:B------:R-:W-:Y:S01]  /*1050*/  ISETP.GT.U32.AND P5, PT, R2.reuse, R21, PT ;  /* 0x000000150200720c */ /* 0x040fe20003fa4070 */
[----:B------:R-:W-:Y:S01]  /*1060*/  @!P3 IMAD.IADD R5, R5, 0x1, -R2 ;  /* 0x000000010505b824 */ /* 0x000fe200078e0a02 */
[C---:B------:R-:W-:Y:S01]  /*1070*/  ISETP.GT.U32.AND P3, PT, R2.reuse, R23, PT ;  /* 0x000000170200720c */ /* 0x040fe20003f64070 */
[----:B------:R-:W-:Y:S01]  /*1080*/  IMAD.MOV.U32 R31, RZ, RZ, R3 ;  /* 0x000000ffff1f7224 */ /* 0x000fe200078e0003 */
[----:B------:R-:W-:Y:S01]  /*1090*/  ISETP.GT.U32.AND P6, PT, R2, R15, PT ;  /* 0x0000000f0200720c */ /* 0x000fe20003fc4070 */
[----:B------:R-:W-:-:S04]  /*10a0*/  IMAD.HI.U32 R3, R6, R19, RZ ;  /* 0x0000001306037227 */ /* 0x000fc800078e00ff */
[----:B------:R-:W-:Y:S01]  /*10b0*/  @!P0 IMAD.MOV R31, RZ, RZ, -R31 ;  /* 0x000000ffff1f8224 */ /* 0x000fe200078e0a1f */
[----:B------:R-:W-:Y:S01]  /*10c0*/  ISETP.GE.AND P0, PT, R16, RZ, PT ;  /* 0x000000ff1000720c */ /* 0x000fe20003f06270 */
[----:B------:R-:W-:Y:S01]  /*10d0*/  IMAD.HI.U32 R10, R6, R25, RZ ;  /* 0x00000019060a7227 */ /* 0x000fe200078e00ff */
[----:B------:R-:W-:-:S03]  /*10e0*/  LOP3.LUT R16, R9, 0xa0, RZ, 0xfc, !PT ;  /* 0x000000a009107812 */ /* 0x000fc600078efcff */
[--C-:B------:R-:W-:Y:S01]  /*10f0*/  @!P3 IMAD.IADD R23, R23, 0x1, -R2.reuse ;  /* 0x000000011717b824 */ /* 0x100fe200078e0a02 */
[----:B------:R-:W-:Y:S01]  /*1100*/  IABS R35, R16 ;  /* 0x0000001000237213 */ /* 0x000fe20000000000 */
[--C-:B------:R-:W-:Y:S02]  /*1110*/  @!P5 IMAD.IADD R21, R21, 0x1, -R2.reuse ;  /* 0x000000011515d824 */ /* 0x100fe400078e0a02 */
[----:B------:R-:W-:Y:S01]  /*1120*/  @!P6 IMAD.IADD R15, R15, 0x1, -R2 ;  /* 0x000000010f0fe824 */ /* 0x000fe200078e0a02 */
[C---:B------:R-:W-:Y:S01]  /*1130*/  ISETP.GT.U32.AND P3, PT, R2.reuse, R23, PT ;  /* 0x000000170200720c */ /* 0x040fe20003f64070 */
[----:B------:R-:W-:Y:S01]  /*1140*/  IMAD.MOV R3, RZ, RZ, -R3 ;  /* 0x000000ffff037224 */ /* 0x000fe200078e0a03 */
[C---:B------:R-:W-:Y:S01]  /*1150*/  ISETP.GT.U32.AND P5, PT, R2.reuse, R21, PT ;  /* 0x000000150200720c */ /* 0x040fe20003fa4070 */
[----:B------:R-:W-:Y:S01]  /*1160*/  IMAD.MOV R10, RZ, RZ, -R10 ;  /* 0x000000ffff0a7224 */ /* 0x000fe200078e0a0a */
[C---:B------:R-:W-:Y:S01]  /*1170*/  ISETP.GT.U32.AND P6, PT, R2.reuse, R15, PT ;  /* 0x0000000f0200720c */ /* 0x040fe20003fc4070 */
[----:B------:R-:W-:-:S02]  /*1180*/  IMAD R3, R2, R3, R19 ;  /* 0x0000000302037224 */ /* 0x000fc400078e0213 */
[----:B------:R-:W-:Y:S02]  /*1190*/  IMAD.MOV.U32 R17, RZ, RZ, R5 ;  /* 0x000000ffff117224 */ /* 0x000fe400078e0005 */
[----:B------:R-:W-:Y:S01]  /*11a0*/  IMAD R5, R2, R10, R25 ;  /* 0x0000000a02057224 */ /* 0x000fe200078e0219 */
[----:B------:R-:W-:Y:S01]  /*11b0*/  LOP3.LUT R10, R9, 0x80, RZ, 0xfc, !PT ;  /* 0x00000080090a7812 */ /* 0x000fe200078efcff */
[----:B------:R-:W-:Y:S01]  /*11c0*/  @!P4 IMAD.MOV R17, RZ, RZ, -R17 ;  /* 0x000000ffff11c224 */ /* 0x000fe200078e0a11 */
[----:B------:R-:W-:Y:S01]  /*11d0*/  ISETP.GE.AND P4, PT, R14, RZ, PT ;  /* 0x000000ff0e00720c */ /* 0x000fe20003f86270 */
[--C-:B------:R-:W-:Y:S01]  /*11e0*/  @!P3 IMAD.IADD R23, R23, 0x1, -R2.reuse ;  /* 0x000000011717b824 */ /* 0x100fe200078e0a02 */
[----:B------:R-:W-:Y:S01]  /*11f0*/  LOP3.LUT R14, R9, 0x90, RZ, 0xfc, !PT ;  /* 0x00000090090e7812 */ /* 0x000fe200078efcff */
[--C-:B------:R-:W-:Y:S01]  /*1200*/  @!P5 IMAD.IADD R21, R21, 0x1, -R2.reuse ;  /* 0x000000011515d824 */ /* 0x100fe200078e0a02 */
[----:B------:R-:W-:Y:S01]  /*1210*/  ISETP.GT.U32.AND P5, PT, R2, R3, PT ;  /* 0x000000030200720c */ /* 0x000fe20003fa4070 */
[----:B------:R-:W-:Y:S01]  /*1220*/  IMAD.MOV.U32 R33, RZ, RZ, R23 ;  /* 0x000000ffff217224 */ /* 0x000fe200078e0017 */
[----:B------:R-:W-:Y:S01]  /*1230*/  IABS R29, R14 ;  /* 0x0000000e001d7213 */ /* 0x000fe20000000000 */
[--C-:B------:R-:W-:Y:S01]  /*1240*/  @!P6 IMAD.IADD R15, R15, 0x1, -R2.reuse ;  /* 0x000000010f0fe824 */ /* 0x100fe200078e0a02 */
[----:B------:R-:W-:Y:S01]  /*1250*/  ISETP.GE.AND P6, PT, R12, RZ, PT ;  /* 0x000000ff0c00720c */ /* 0x000fe20003fc6270 */
[----:B------:R-:W-:Y:S01]  /*1260*/  @!P0 IMAD.MOV R33, RZ, RZ, -R33 ;  /* 0x000000ffff218224 */ /* 0x000fe200078e0a21 */
[----:B------:R-:W-:Y:S01]  /*1270*/  ISETP.GT.U32.AND P0, PT, R2, R5, PT ;  /* 0x000000050200720c */ /* 0x000fe20003f04070 */
[----:B------:R-:W-:Y:S01]  /*1280*/  IMAD.MOV.U32 R19, RZ, RZ, R15 ;  /* 0x000000ffff137224 */ /* 0x000fe200078e000f */
[----:B------:R-:W-:Y:S01]  /*1290*/  LOP3.LUT R12, R9, 0x88, RZ, 0xfc, !PT ;  /* 0x00000088090c7812 */ /* 0x000fe200078efcff */
[----:B------:R-:W-:Y:S01]  /*12a0*/  @!P1 IMAD.MOV R21, RZ, RZ, -R21 ;  /* 0x000000ffff159224 */ /* 0x000fe200078e0a15 */
[----:B------:R-:W-:Y:S01]  /*12b0*/  IABS R15, R10 ;  /* 0x0000000a000f7213 */ /* 0x000fe20000000000 */
[----:B------:R-:W-:Y:S01]  /*12c0*/  @!P2 IMAD.MOV R19, RZ, RZ, -R19 ;  /* 0x000000ffff13a224 */ /* 0x000fe200078e0a13 */
[----:B------:R-:W-:Y:S01]  /*12d0*/  ISETP.GE.AND P2, PT, R10, RZ, PT ;  /* 0x000000ff0a00720c */ /* 0x000fe20003f46270 */
[----:B------:R-:W-:Y:S01]  /*12e0*/  @!P5 IMAD.IADD R3, R3, 0x1, -R2 ;  /* 0x000000010303d824 */ /* 0x000fe200078e0a02 */
[----:B------:R-:W-:Y:S01]  /*12f0*/  IABS R25, R12 ;  /* 0x0000000c00197213 */ /* 0x000fe20000000000 */
[----:B------:R-:W-:Y:S01]  /*1300*/  IMAD.HI.U32 R10, R6, R15, RZ ;  /* 0x0000000f060a7227 */ /* 0x000fe200078e00ff */
[----:B------:R-:W-:-:S02]  /*1310*/  ISETP.GE.AND P1, PT, R12, RZ, PT ;  /* 0x000000ff0c00720c */ /* 0x000fc40003f26270 */
[----:B------:R-:W-:Y:S01]  /*1320*/  ISETP.GE.AND P3, PT, R14, RZ, PT ;  /* 0x000000ff0e00720c */ /* 0x000fe20003f66270 */
[----:B------:R-:W-:Y:S01]  /*1330*/  IMAD.HI.U32 R12, R6, R25, RZ ;  /* 0x00000019060c7227 */ /* 0x000fe200078e00ff */
[----:B------:R-:W-:-:S03]  /*1340*/  ISETP.GT.U32.AND P5, PT, R2, R3, PT ;  /* 0x000000030200720c */ /* 0x000fc60003fa4070 */
[----:B------:R-:W-:Y:S02]  /*1350*/  IMAD.MOV R14, RZ, RZ, -R10 ;  /* 0x000000ffff0e7224 */ /* 0x000fe400078e0a0a */
[----:B------:R-:W-:-:S04]  /*1360*/  IMAD.HI.U32 R10, R6, R29, RZ ;  /* 0x0000001d060a7227 */ /* 0x000fc800078e00ff */
[----:B------:R-:W-:Y:S02]  /*1370*/  @!P0 IMAD.IADD R5, R5, 0x1, -R2 ;  /* 0x0000000105058824 */ /* 0x000fe400078e0a02 */
[----:B------:R-:W-:Y:S02]  /*1380*/  IMAD.MOV R12, RZ, RZ, -R12 ;  /* 0x000000ffff0c7224 */ /* 0x000fe400078e0a0c */
[----:B------:R-:W-:Y:S01]  /*1390*/  IMAD.MOV R10, RZ, RZ, -R10 ;  /* 0x000000ffff0a7224 */ /* 0x000fe200078e0a0a */
[C---:B------:R-:W-:Y:S01]  /*13a0*/  ISETP.GT.U32.AND P0, PT, R2.reuse, R5, PT ;  /* 0x000000050200720c */ /* 0x040fe20003f04070 */
[C---:B------:R-:W-:Y:S02]  /*13b0*/  IMAD R23, R2.reuse, R12, R25 ;  /* 0x0000000c02177224 */ /* 0x040fe400078e0219 */
[----:B------:R-:W-:Y:S02]  /*13c0*/  IMAD R25, R2, R10, R29 ;  /* 0x0000000a02197224 */ /* 0x000fe400078e021d */
[----:B------:R-:W-:-:S04]  /*13d0*/  IMAD.HI.U32 R10, R6, R35, RZ ;  /* 0x00000023060a7227 */ /* 0x000fc800078e00ff */
[C---:B------:R-:W-:Y:S01]  /*13e0*/  IMAD R15, R2.reuse, R14, R15 ;  /* 0x0000000e020f7224 */ /* 0x040fe200078e020f */
[----:B------:R-:W-:Y:S01]  /*13f0*/  LOP3.LUT R14, R9, 0xb0, RZ, 0xfc, !PT ;  /* 0x000000b0090e7812 */ /* 0x000fe200078efcff */
[----:B------:R-:W-:Y:S02]  /*1400*/  IMAD.MOV R10, RZ, RZ, -R10 ;  /* 0x000000ffff0a7224 */ /* 0x000fe400078e0a0a */
[--C-:B------:R-:W-:Y:S01]  /*1410*/  @!P5 IMAD.IADD R3, R3, 0x1, -R2.reuse ;  /* 0x000000010303d824 */ /* 0x100fe200078e0a02 */
[C---:B------:R-:W-:Y:S01]  /*1420*/  ISETP.GT.U32.AND P5, PT, R2.reuse, R15, PT ;  /* 0x0000000f0200720c */ /* 0x040fe20003fa4070 */
[C---:B------:R-:W-:Y:S01]  /*1430*/  IMAD R29, R2.reuse, R10, R35 ;  /* 0x0000000a021d7224 */ /* 0x040fe200078e0223 */
[----:B------:R-:W-:Y:S01]  /*1440*/  IABS R39, R14 ;  /* 0x0000000e00277213 */ /* 0x000fe20000000000 */
[----:B------:R-:W-:Y:S01]  /*1450*/  @!P0 IMAD.IADD R5, R5, 0x1, -R2 ;  /* 0x0000000105058824 */ /* 0x000fe200078e0a02 */
[----:B------:R-:W-:Y:S01]  /*1460*/  ISETP.GT.U32.AND P0, PT, R2, R23, PT ;  /* 0x000000170200720c */ /* 0x000fe20003f04070 */
[----:B------:R-:W-:-:S02]  /*1470*/  IMAD.MOV.U32 R35, RZ, RZ, R3 ;  /* 0x000000ffff237224 */ /* 0x000fc400078e0003 */
[----:B------:R-:W-:-:S04]  /*1480*/  IMAD.HI.U32 R12, R6, R37, RZ ;  /* 0x00000025060c7227 */ /* 0x000fc800078e00ff */
[----:B------:R-:W-:Y:S02]  /*1490*/  IMAD.MOV.U32 R45, RZ, RZ, R5 ;  /* 0x000000ffff2d7224 */ /* 0x000fe400078e0005 */
[----:B------:R-:W-:Y:S01]  /*14a0*/  @!P4 IMAD.MOV R35, RZ, RZ, -R35 ;  /* 0x000000ffff23c224 */ /* 0x000fe200078e0a23 */
[C---:B------:R-:W-:Y:S01]  /*14b0*/  ISETP.GT.U32.AND P4, PT, R2.reuse, R25, PT ;  /* 0x000000190200720c */ /* 0x040fe20003f84070 */
[----:B------:R-:W-:Y:S02]  /*14c0*/  IMAD.MOV R12, RZ, RZ, -R12 ;  /* 0x000000ffff0c7224 */ /* 0x000fe400078e0a0c */
[----:B------:R-:W-:Y:S01]  /*14d0*/  @!P6 IMAD.MOV R45, RZ, RZ, -R45 ;  /* 0x000000ffff2de224 */ /* 0x000fe200078e0a2d */
[C---:B------:R-:W-:Y:S01]  /*14e0*/  ISETP.GT.U32.AND P6, PT, R2.reuse, R29, PT ;  /* 0x0000001d0200720c */ /* 0x040fe20003fc4070 */
[----:B------:R-:W-:Y:S01]  /*14f0*/  IMAD R37, R2, R12, R37 ;  /* 0x0000000c02257224 */ /* 0x000fe200078e0225 */
[----:B------:R-:W-:Y:S01]  /*1500*/  LOP3.LUT R12, R9, 0xd0, RZ, 0xfc, !PT ;  /* 0x000000d0090c7812 */ /* 0x000fe200078efcff */
[----:B------:R-:W-:-:S02]  /*1510*/  @!P5 IMAD.IADD R15, R15, 0x1, -R2 ;  /* 0x000000010f0fd824 */ /* 0x000fc400078e0a02 */
[----:B------:R-:W-:Y:S01]  /*1520*/  IMAD.HI.U32 R10, R6, R39, RZ ;  /* 0x00000027060a7227 */ /* 0x000fe200078e00ff */
[----:B------:R-:W-:Y:S02]  /*1530*/  IABS R55, R12 ;  /* 0x0000000c00377213 */ /* 0x000fe40000000000 */
[C---:B------:R-:W-:Y:S01]  /*1540*/  ISETP.GT.U32.AND P5, PT, R2.reuse, R15, PT ;  /* 0x0000000f0200720c */ /* 0x040fe20003fa4070 */
[----:B------:R-:W-:Y:S01]  /*1550*/  @!P0 IMAD.IADD R23, R23, 0x1, -R2 ;  /* 0x0000000117178824 */ /* 0x000fe200078e0a02 */
[C---:B------:R-:W-:Y:S01]  /*1560*/  ISETP.GT.U32.AND P0, PT, R2.reuse, R37, PT ;  /* 0x000000250200720c */ /* 0x040fe20003f04070 */
[----:B------:R-:W-:Y:S02]  /*1570*/  IMAD.MOV R10, RZ, RZ, -R10 ;  /* 0x000000ffff0a7224 */ /* 0x000fe400078e0a0a */
[--C-:B------:R-:W-:Y:S01]  /*1580*/  @!P4 IMAD.IADD R25, R25, 0x1, -R2.reuse ;  /* 0x000000011919c824 */ /* 0x100fe200078e0a02 */
[C---:B------:R-:W-:Y:S01]  /*1590*/  ISETP.GT.U32.AND P4, PT, R2.reuse, R23, PT ;  /* 0x000000170200720c */ /* 0x040fe20003f84070 */
[----:B------:R-:W-:Y:S01]  /*15a0*/  IMAD R39, R2, R10, R39 ;  /* 0x0000000a02277224 */ /* 0x000fe200078e0227 */
[----:B------:R-:W-:Y:S01]  /*15b0*/  LOP3.LUT R10, R9, 0xc8, RZ, 0xfc, !PT ;  /* 0x000000c8090a7812 */ /* 0x000fe200078efcff */
[----:B------:R-:W-:-:S02]  /*15c0*/  @!P6 IMAD.IADD R29, R29, 0x1, -R2 ;  /* 0x000000011d1de824 */ /* 0x000fc400078e0a02 */
[----:B------:R-:W-:Y:S01]  /*15d0*/  IMAD.HI.U32 R3, R6, R41, RZ ;  /* 0x0000002906037227 */ /* 0x000fe200078e00ff */
[----:B------:R-:W-:Y:S02]  /*15e0*/  IABS R47, R10 ;  /* 0x0000000a002f7213 */ /* 0x000fe40000000000 */
[----:B------:R-:W-:Y:S01]  /*15f0*/  ISETP.GT.U32.AND P6, PT, R2, R29, PT ;  /* 0x0000001d0200720c */ /* 0x000fe20003fc4070 */
[----:B------:R-:W-:Y:S02]  /*1600*/  IMAD.MOV R3, RZ, RZ, -R3 ;  /* 0x000000ffff037224 */ /* 0x000fe400078e0a03 */
[--C-:B------:R-:W-:Y:S02]  /*1610*/  @!P0 IMAD.IADD R37, R37, 0x1, -R2.reuse ;  /* 0x0000000125258824 */ /* 0x100fe400078e0a02 */
[----:B------:R-:W-:Y:S01]  /*1620*/  @!P5 IMAD.IADD R15, R15, 0x1, -R2 ;  /* 0x000000010f0fd824 */ /* 0x000fe200078e0a02 */
[----:B------:R-:W-:Y:S01]  /*1630*/  ISETP.GE.AND P5, PT, R16, RZ, PT ;  /* 0x000000ff1000720c */ /* 0x000fe20003fa6270 */
[----:B------:R-:W-:Y:S01]  /*1640*/  IMAD R41, R2, R3, R41 ;  /* 0x0000000302297224 */ /* 0x000fe200078e0229 */
[----:B------:R-:W-:Y:S01]  /*1650*/  LOP3.LUT R16, R9, 0xe0, RZ, 0xfc, !PT ;  /* 0x000000e009107812 */ /* 0x000fe200078efcff */
[----:B------:R-:W-:Y:S01]  /*1660*/  IMAD.HI.U32 R3, R6, R47, RZ ;  /* 0x0000002f06037227 */ /* 0x000fe200078e00ff */
[----:B------:R-:W-:-:S02]  /*1670*/  ISETP.GT.U32.AND P0, PT, R2, R37, PT ;  /* 0x000000250200720c */ /* 0x000fc40003f04070 */
[----:B------:R-:W-:Y:S01]  /*1680*/  IABS R73, R16 ;  /* 0x0000001000497213 */ /* 0x000fe20000000000 */
[--C-:B------:R-:W-:Y:S01]  /*1690*/  @!P4 IMAD.IADD R23, R23, 0x1, -R2.reuse ;  /* 0x000000011717c824 */ /* 0x100fe200078e0a02 */
[----:B------:R-:W-:Y:S01]  /*16a0*/  ISETP.GT.U32.AND P4, PT, R2, R39, PT ;  /* 0x000000270200720c */ /* 0x000fe20003f84070 */
[----:B------:R-:W-:Y:S02]  /*16b0*/  IMAD.MOV R3, RZ, RZ, -R3 ;  /* 0x000000ffff037224 */ /* 0x000fe400078e0a03 */
[----:B------:R-:W-:Y:S01]  /*16c0*/  @!P6 IMAD.IADD R29, R29, 0x1, -R2 ;  /* 0x000000011d1de824 */ /* 0x000fe200078e0a02 */
[----:B------:R-:W-:Y:S01]  /*16d0*/  ISETP.GE.AND P6, PT, R18, RZ, PT ;  /* 0x000000ff1200720c */ /* 0x000fe20003fc6270 */
[----:B------:R-:W-:Y:S02]  /*16e0*/  IMAD R47, R2, R3, R47 ;  /* 0x00000003022f7224 */ /* 0x000fe400078e022f */
[----:B------:R-:W-:-:S04]  /*16f0*/  IMAD.HI.U32 R3, R6, R55, RZ ;  /* 0x0000003706037227 */ /* 0x000fc800078e00ff */
[----:B------:R-:W-:-:S04]  /*1700*/  IMAD.HI.U32 R5, R6, R73, RZ ;  /* 0x0000004906057227 */ /* 0x000fc800078e00ff */
[----:B------:R-:W-:Y:S02]  /*1710*/  IMAD.MOV R3, RZ, RZ, -R3 ;  /* 0x000000ffff037224 */ /* 0x000fe400078e0a03 */
[--C-:B------:R-:W-:Y:S01]  /*1720*/  @!P0 IMAD.IADD R37, R37, 0x1, -R2.reuse ;  /* 0x0000000125258824 */ /* 0x100fe200078e0a02 */
[----:B------:R-:W-:Y:S01]  /*1730*/  ISETP.GE.AND P0, PT, R14, RZ, PT ;  /* 0x000000ff0e00720c */ /* 0x000fe20003f06270 */
[----:B------:R-:W-:Y:S01]  /*1740*/  @!P4 IMAD.IADD R39, R39, 0x1, -R2 ;  /* 0x000000012727c824 */ /* 0x000fe200078e0a02 */
[C---:B------:R-:W-:Y:S01]  /*1750*/  ISETP.GT.U32.AND P4, PT, R2.reuse, R47, PT ;  /* 0x0000002f0200720c */ /* 0x040fe20003f84070 */
[----:B------:R-:W-:Y:S02]  /*1760*/  IMAD.MOV R5, RZ, RZ, -R5 ;  /* 0x000000ffff057224 */ /* 0x000fe400078e0a05 */
[----:B------:R-:W-:Y:S01]  /*1770*/  IMAD.MOV.U32 R51, RZ, RZ, R23 ;  /* 0x000000ffff337224 */ /* 0x000fe200078e0017 */
[----:B------:R-:W-:Y:S01]  /*1780*/  IABS R23, R32 ;  /* 0x0000002000177213 */ /* 0x000fe20000000000 */
[----:B------:R-:W-:-:S02]  /*1790*/  IMAD R55, R2, R3, R55 ;  /* 0x0000000302377224 */ /* 0x000fc400078e0237 */
[----:B------:R-:W-:Y:S02]  /*17a0*/  IMAD.MOV.U32 R57, RZ, RZ, R29 ;  /* 0x000000ffff397224 */ /* 0x000fe400078e001d */
[C---:B------:R-:W-:Y:S02]  /*17b0*/  IMAD R73, R2.reuse, R5, R73 ;  /* 0x0000000502497224 */ /* 0x040fe400078e0249 */
[----:B------:R-:W-:Y:S01]  /*17c0*/  @!P1 IMAD.MOV R51, RZ, RZ, -R51 ;  /* 0x000000ffff339224 */ /* 0x000fe200078e0a33 */
[C---:B------:R-:W-:Y:S01]  /*17d0*/  ISETP.GT.U32.AND P1, PT, R2.reuse, R39, PT ;  /* 0x000000270200720c */ /* 0x040fe20003f24070 */
[----:B------:R-:W-:Y:S02]  /*17e0*/  IMAD.MOV.U32 R59, RZ, RZ, R37 ;  /* 0x000000ffff3b7224 */ /* 0x000fe400078e0025 */
[----:B------:R-:W-:Y:S01]  /*17f0*/  @!P5 IMAD.MOV R57, RZ, RZ, -R57 ;  /* 0x000000ffff39d224 */ /* 0x000fe200078e0a39 */
[C---:B------:R-:W-:Y:S01]  /*1800*/  ISETP.GT.U32.AND P5, PT, R2.reuse, R55, PT ;  /* 0x000000370200720c */ /* 0x040fe20003fa4070 */
[----:B------:R-:W-:Y:S01]  /*1810*/  IMAD.MOV.U32 R49, RZ, RZ, R15 ;  /* 0x000000ffff317224 */ /* 0x000fe200078e000f */
[----:B------:R-:W-:Y:S01]  /*1820*/  IABS R15, R9 ;  /* 0x00000009000f7213 */ /* 0x000fe20000000000 */
[----:B------:R-:W-:Y:S01]  /*1830*/  @!P6 IMAD.MOV R59, RZ, RZ, -R59 ;  /* 0x000000ffff3be224 */ /* 0x000fe200078e0a3b */
[C---:B------:R-:W-:Y:S01]  /*1840*/  ISETP.GT.U32.AND P6, PT, R2.reuse, R73, PT ;  /* 0x000000490200720c */ /* 0x040fe20003fc4070 */
[----:B------:R-:W-:Y:S01]  /*1850*/  @!P2 IMAD.MOV R49, RZ, RZ, -R49 ;  /* 0x000000ffff31a224 */ /* 0x000fe200078e0a31 */
[----:B------:R-:W-:Y:S01]  /*1860*/  ISETP.GT.U32.AND P2, PT, R2, R25, PT ;  /* 0x000000190200720c */ /* 0x000fe20003f44070 */
[----:B------:R-:W-:-:S04]  /*1870*/  IMAD.HI.U32 R5, R6, R23, RZ ;  /* 0x0000001706057227 */ /* 0x000fc800078e00ff */
[--C-:B------:R-:W-:Y:S01]  /*1880*/  @!P1 IMAD.IADD R39, R39, 0x1, -R2.reuse ;  /* 0x0000000127279824 */ /* 0x100fe200078e0a02 */
[----:B------:R-:W-:Y:S01]  /*1890*/  ISETP.GE.AND P1, PT, R10, RZ, PT ;  /* 0x000000ff0a00720c */ /* 0x000fe20003f26270 */
[--C-:B------:R-:W-:Y:S02]  /*18a0*/  @!P5 IMAD.IADD R55, R55, 0x1, -R2.reuse ;  /* 0x000000013737d824 */ /* 0x100fe400078e0a02 */
[----:B------:R-:W-:Y:S02]  /*18b0*/  IMAD.MOV.U32 R61, RZ, RZ, R39 ;  /* 0x000000ffff3d7224 */ /* 0x000fe400078e0027 */
[--C-:B------:R-:W-:Y:S01]  /*18c0*/  @!P6 IMAD.IADD R73, R73, 0x1, -R2.reuse ;  /* 0x000000014949e824 */ /* 0x100fe200078e0a02 */
[C---:B------:R-:W-:Y:S01]  /*18d0*/  ISETP.GT.U32.AND P5, PT, R2.reuse, R55, PT ;  /* 0x000000370200720c */ /* 0x040fe20003fa4070 */
[----:B------:R-:W-:Y:S01]  /*18e0*/  @!P2 IMAD.IADD R25, R25, 0x1, -R2 ;  /* 0x000000011919a824 */ /* 0x000fe200078e0a02 */
[C---:B------:R-:W-:Y:S01]  /*18f0*/  ISETP.GT.U32.AND P2, PT, R2.reuse, R41, PT ;  /* 0x000000290200720c */ /* 0x040fe20003f44070 */
[----:B------:R-:W-:Y:S01]  /*1900*/  @!P0 IMAD.MOV R61, RZ, RZ, -R61 ;  /* 0x000000ffff3d8224 */ /* 0x000fe200078e0a3d */
[----:B------:R-:W-:Y:S01]  /*1910*/  ISETP.GT.U32.AND P0, PT, R2, R73, PT ;  /* 0x000000490200720c */ /* 0x000fe20003f04070 */
[----:B------:R-:W-:Y:S01]  /*1920*/  IMAD.HI.U32 R3, R6, R15, RZ ;  /* 0x0000000f06037227 */ /* 0x000fe200078e00ff */
[----:B------:R-:W-:-:S03]  /*1930*/  ISETP.GE.AND P6, PT, R9, RZ, PT ;  /* 0x000000ff0900720c */ /* 0x000fc60003fc6270 */
[----:B------:R-:W-:Y:S02]  /*1940*/  IMAD.MOV.U32 R53, RZ, RZ, R25 ;  /* 0x000000ffff357224 */ /* 0x000fe400078e0019 */
[----:B------:R-:W-:Y:S02]  /*1950*/  @!P4 IMAD.IADD R47, R47, 0x1, -R2 ;  /* 0x000000012f2fc824 */ /* 0x000fe400078e0a02 */
[----:B------:R-:W-:Y:S02]  /*1960*/  IMAD.MOV R37, RZ, RZ, -R5 ;  /* 0x000000ffff257224 */ /* 0x000fe400078e0a05 */
[----:B------:R-:W-:Y:S02]  /*1970*/  IMAD.MOV R3, RZ, RZ, -R3 ;  /* 0x000000ffff037224 */ /* 0x000fe400078e0a03 */
[----:B------:R-:W-:Y:S01]  /*1980*/  @!P3 IMAD.MOV R53, RZ, RZ, -R53 ;  /* 0x000000ffff35b224 */ /* 0x000fe200078e0a35 */
[C---:B------:R-:W-:Y:S01]  /*1990*/  ISETP.GT.U32.AND P3, PT, R2.reuse, R47, PT ;  /* 0x0000002f0200720c */ /* 0x040fe20003f64070 */
[----:B------:R-:W-:-:S02]  /*19a0*/  IMAD R37, R2, R37, R23 ;  /* 0x0000002502257224 */ /* 0x000fc400078e0217 */
[C---:B------:R-:W-:Y:S02]  /*19b0*/  IMAD R5, R2.reuse, R3, R15 ;  /* 0x0000000302057224 */ /* 0x040fe400078e020f */
[--C-:B------:R-:W-:Y:S01]  /*19c0*/  @!P5 IMAD.IADD R55, R55, 0x1, -R2.reuse ;  /* 0x000000013737d824 */ /* 0x100fe200078e0a02 */
[C---:B------:R-:W-:Y:S01]  /*19d0*/  ISETP.GT.U32.AND P5, PT, R2.reuse, R37, PT ;  /* 0x000000250200720c */ /* 0x040fe20003fa4070 */
[--C-:B------:R-:W-:Y:S01]  /*19e0*/  @!P0 IMAD.IADD R73, R73, 0x1, -R2.reuse ;  /* 0x0000000149498824 */ /* 0x100fe200078e0a02 */
[----:B------:R-:W-:Y:S01]  /*19f0*/  ISETP.GT.U32.AND P0, PT, R2, R5, PT ;  /* 0x000000050200720c */ /* 0x000fe20003f04070 */
[----:B------:R-:W-:Y:S02]  /*1a00*/  VIADD R3, R0, UR7 ;  /* 0x0000000700037c36 */ /* 0x000fe40008000000 */
[--C-:B------:R-:W-:Y:S01]  /*1a10*/  @!P2 IMAD.IADD R41, R41, 0x1, -R2.reuse ;  /* 0x000000012929a824 */ /* 0x100fe200078e0a02 */
[----:B------:R-:W-:Y:S01]  /*1a20*/  ISETP.GE.AND P2, PT, R20, RZ, PT ;  /* 0x000000ff1400720c */ /* 0x000fe20003f46270 */
[--C-:B------:R-:W-:Y:S01]  /*1a30*/  @!P3 IMAD.IADD R47, R47, 0x1, -R2.reuse ;  /* 0x000000012f2fb824 */ /* 0x100fe200078e0a02 */
[----:B------:R-:W-:Y:S01]  /*1a40*/  ISETP.GE.AND P3, PT, R16, RZ, PT ;  /* 0x000000ff1000720c */ /* 0x000fe20003f66270 */
[----:B------:R-:W-:Y:S01]  /*1a50*/  VIADD R18, R3, 0x18 ;  /* 0x0000001803127836 */ /* 0x000fe20000000000 */
[----:B------:R-:W-:Y:S01]  /*1a60*/  LOP3.LUT R16, R9, 0xf0, RZ, 0xfc, !PT ;  /* 0x000000f009107812 */ /* 0x000fe200078efcff */
[----:B------:R-:W-:Y:S01]  /*1a70*/  VIADD R20, R3, 0x38 ;  /* 0x0000003803147836 */ /* 0x000fe20000000000 */
[C---:B------:R-:W-:Y:S01]  /*1a80*/  ISETP.GT.U32.AND P4, PT, R2.reuse, R41, PT ;  /* 0x000000290200720c */ /* 0x040fe20003f84070 */
[--C-:B------:R-:W-:Y:S01]  /*1a90*/  @!P5 IMAD.IADD R37, R37, 0x1, -R2.reuse ;  /* 0x000000012525d824 */ /* 0x100fe200078e0a02 */
[----:B------:R-:W-:Y:S01]  /*1aa0*/  IABS R39, R16 ;  /* 0x0000001000277213 */ /* 0x000fe20000000000 */
[----:B------:R-:W-:Y:S01]  /*1ab0*/  @!P0 IMAD.IADD R5, R5, 0x1, -R2 ;  /* 0x0000000105058824 */ /* 0x000fe200078e0a02 */
[----:B------:R-:W-:Y:S01]  /*1ac0*/  IABS R23, R18 ;  /* 0x0000001200177213 */ /* 0x000fe20000000000 */
[----:B------:R-:W-:Y:S01]  /*1ad0*/  VIADD R22, R3, 0x58 ;  /* 0x0000005803167836 */ /* 0x000fe20000000000 */
[----:B------:R-:W-:Y:S01]  /*1ae0*/  ISETP.GT.U32.AND P5, PT, R2, R37, PT ;  /* 0x000000250200720c */ /* 0x000fe20003fa4070 */
[----:B------:R-:W-:Y:S01]  /*1af0*/  IMAD.HI.U32 R15, R6, R39, RZ ;  /* 0x00000027060f7227 */ /* 0x000fe200078e00ff */
[----:B------:R-:W-:-:S02]  /*1b00*/  ISETP.GT.U32.AND P0, PT, R2, R5, PT ;  /* 0x000000050200720c */ /* 0x000fc40003f04070 */
[----:B------:R-:W-:Y:S01]  /*1b10*/  IABS R25, R20 ;  /* 0x0000001400197213 */ /* 0x000fe20000000000 */
[----:B------:R-:W-:Y:S01]  /*1b20*/  IMAD.HI.U32 R9, R6, R23, RZ ;  /* 0x0000001706097227 */ /* 0x000fe200078e00ff */
[----:B------:R-:W-:-:S03]  /*1b30*/  IABS R29, R22 ;  /* 0x00000016001d7213 */ /* 0x000fc60000000000 */
[----:B------:R-:W-:Y:S02]  /*1b40*/  IMAD.MOV R15, RZ, RZ, -R15 ;  /* 0x000000ffff0f7224 */ /* 0x000fe400078e0a0f */
[----:B------:R-:W-:Y:S02]  /*1b50*/  IMAD.MOV R9, RZ, RZ, -R9 ;  /* 0x000000ffff097224 */ /* 0x000fe400078e0a09 */
[C---:B------:R-:W-:Y:S02]  /*1b60*/  IMAD R39, R2.reuse, R15, R39 ;  /* 0x0000000f02277224 */ /* 0x040fe400078e0227 */
[C---:B------:R-:W-:Y:S02]  /*1b70*/  IMAD R9, R2.reuse, R9, R23 ;  /* 0x0000000902097224 */ /* 0x040fe400078e0217 */
[--C-:B------:R-:W-:Y:S01]  /*1b80*/  @!P5 IMAD.IADD R37, R37, 0x1, -R2.reuse ;  /* 0x000000012525d824 */ /* 0x100fe200078e0a02 */
[----:B------:R-:W-:Y:S01]  /*1b90*/  ISETP.GT.U32.AND P5, PT, R2, R39, PT ;  /* 0x000000270200720c */ /* 0x000fe20003fa4070 */
[--C-:B------:R-:W-:Y:S01]  /*1ba0*/  @!P4 IMAD.IADD R41, R41, 0x1, -R2.reuse ;  /* 0x000000012929c824 */ /* 0x100fe200078e0a02 */
[----:B------:R-:W-:Y:S01]  /*1bb0*/  ISETP.GE.AND P4, PT, R12, RZ, PT ;  /* 0x000000ff0c00720c */ /* 0x000fe20003f86270 */
[----:B------:R-:W-:Y:S01]  /*1bc0*/  @!P0 IMAD.IADD R5, R5, 0x1, -R2 ;  /* 0x0000000105058824 */ /* 0x000fe200078e0a02 */
[----:B------:R-:W-:Y:S01]  /*1bd0*/  ISETP.GT.U32.AND P0, PT, R2, R9, PT ;  /* 0x000000090200720c */ /* 0x000fe20003f04070 */
[----:B------:R-:W-:-:S04]  /*1be0*/  IMAD.HI.U32 R10, R6, R25, RZ ;  /* 0x00000019060a7227 */ /* 0x000fc800078e00ff */
[----:B------:R-:W-:-:S04]  /*1bf0*/  IMAD.HI.U32 R12, R6, R29, RZ ;  /* 0x0000001d060c7227 */ /* 0x000fc800078e00ff */
[----:B------:R-:W-:Y:S02]  /*1c00*/  VIADD R24, R3, 0x78 ;  /* 0x0000007803187836 */ /* 0x000fe40000000000 */
[----:B------:R-:W-:Y:S02]  /*1c10*/  IMAD.MOV R10, RZ, RZ, -R10 ;  /* 0x000000ffff0a7224 */ /* 0x000fe400078e0a0a */
[----:B------:R-:W-:Y:S01]  /*1c20*/  IMAD.MOV R12, RZ, RZ, -R12 ;  /* 0x000000ffff0c7224 */ /* 0x000fe200078e0a0c */
[----:B------:R-:W-:Y:S01]  /*1c30*/  IABS R63, R24 ;  /* 0x00000018003f7213 */ /* 0x000fe20000000000 */
[C---:B------:R-:W-:Y:S02]  /*1c40*/  IMAD R15, R2.reuse, R10, R25 ;  /* 0x0000000a020f7224 */ /* 0x040fe400078e0219 */
[C---:B------:R-:W-:Y:S02]  /*1c50*/  IMAD R23, R2.reuse, R12, R29 ;  /* 0x0000000c02177224 */ /* 0x040fe400078e021d */
[--C-:B------:R-:W-:Y:S01]  /*1c60*/  @!P5 IMAD.IADD R39, R39, 0x1, -R2.reuse ;  /* 0x000000012727d824 */ /* 0x100fe200078e0a02 */
[C---:B------:R-:W-:Y:S01]  /*1c70*/  ISETP.GT.U32.AND P5, PT, R2.reuse, R15, PT ;  /* 0x0000000f0200720c */ /* 0x040fe20003fa4070 */
[----:B------:R-:W-:Y:S01]  /*1c80*/  @!P0 IMAD.IADD R9, R9, 0x1, -R2 ;  /* 0x0000000109098824 */ /* 0x000fe200078e0a02 */
[----:B------:R-:W-:Y:S01]  /*1c90*/  ISETP.GT.U32.AND P0, PT, R2, R23, PT ;  /* 0x000000170200720c */ /* 0x000fe20003f04070 */
[----:B------:R-:W-:-:S04]  /*1ca0*/  IMAD.HI.U32 R14, R6, R63, RZ ;  /* 0x0000003f060e7227 */ /* 0x000fc800078e00ff */
[----:B------:R-:W-:Y:S02]  /*1cb0*/  IMAD.MOV R14, RZ, RZ, -R14 ;  /* 0x000000ffff0e7224 */ /* 0x000fe400078e0a0e */
[C---:B------:R-:W-:Y:S02]  /*1cc0*/  VIADD R26, R3.reuse, 0x98 ;  /* 0x00000098031a7836 */ /* 0x040fe40000000000 */
[C---:B------:R-:W-:Y:S02]  /*1cd0*/  IMAD R25, R2.reuse, R14, R63 ;  /* 0x0000000e02197224 */ /* 0x040fe400078e023f */
[C---:B------:R-:W-:Y:S01]  /*1ce0*/  VIADD R28, R3.reuse, 0xb8 ;  /* 0x000000b8031c7836 */ /* 0x040fe20000000000 */
[----:B------:R-:W-:Y:S01]  /*1cf0*/  IABS R29, R26 ;  /* 0x0000001a001d7213 */ /* 0x000fe20000000000 */
[C---:B------:R-:W-:Y:S02]  /*1d00*/  VIADD R30, R3.reuse, 0xd8 ;  /* 0x000000d8031e7836 */ /* 0x040fe40000000000 */
[----:B------:R-:W-:Y:S01]  /*1d10*/  VIADD R14, R3, 0xf8 ;  /* 0x000000f8030e7836 */ /* 0x000fe20000000000 */
[----:B------:R-:W-:Y:S01]  /*1d20*/  IABS R63, R28 ;  /* 0x0000001c003f7213 */ /* 0x000fe20000000000 */
[--C-:B------:R-:W-:Y:S01]  /*1d30*/  @!P5 IMAD.IADD R15, R15, 0x1, -R2.reuse ;  /* 0x000000010f0fd824 */ /* 0x100fe200078e0a02 */
[----:B------:R-:W-:Y:S01]  /*1d40*/  IABS R71, R30 ;  /* 0x0000001e00477213 */ /* 0x000fe20000000000 */
[----:B------:R-:W-:Y:S01]  /*1d50*/  @!P0 IMAD.IADD R23, R23, 0x1, -R2 ;  /* 0x0000000117178824 */ /* 0x000fe200078e0a02 */
[----:B------:R-:W-:Y:S01]  /*1d60*/  ISETP.GT.U32.AND P5, PT, R2, R25, PT ;  /* 0x000000190200720c */ /* 0x000fe20003fa4070 */
[----:B------:R-:W-:Y:S01]  /*1d70*/  IMAD.MOV.U32 R69, RZ, RZ, R55 ;  /* 0x000000ffff457224 */ /* 0x000fe200078e0037 */
[----:B------:R-:W-:Y:S01]  /*1d80*/  IABS R79, R14 ;  /* 0x0000000e004f7213 */ /* 0x000fe20000000000 */
[----:B------:R-:W-:Y:S01]  /*1d90*/  IMAD.HI.U32 R3, R6, R29, RZ ;  /* 0x0000001d06037227 */ /* 0x000fe200078e00ff */
[----:B------:R-:W-:-:S03]  /*1da0*/  ISETP.GE.AND P0, PT, R32, RZ, PT ;  /* 0x000000ff2000720c */ /* 0x000fc60003f06270 */
[----:B------:R-:W-:Y:S01]  /*1db0*/  @!P4 IMAD.MOV R69, RZ, RZ, -R69 ;  /* 0x000000ffff45c224 */ /* 0x000fe200078e0a45 */
[----:B------:R-:W-:Y:S01]  /*1dc0*/  ISETP.GT.U32.AND P4, PT, R2, R15, PT ;  /* 0x0000000f0200720c */ /* 0x000fe20003f84070 */
[----:B------:R-:W-:-:S04]  /*1dd0*/  IMAD.HI.U32 R10, R6, R63, RZ ;  /* 0x0000003f060a7227 */ /* 0x000fc800078e00ff */
[----:B------:R-:W-:-:S04]  /*1de0*/  IMAD.HI.U32 R12, R6, R71, RZ ;  /* 0x00000047060c7227 */ /* 0x000fc800078e00ff */
[----:B------:R-:W-:-:S04]  /*1df0*/  IMAD.HI.U32 R6, R6, R79, RZ ;  /* 0x0000004f06067227 */ /* 0x000fc800078e00ff */
[----:B------:R-:W-:Y:S02]  /*1e00*/  IMAD.MOV R3, RZ, RZ, -R3 ;  /* 0x000000ffff037224 */ /* 0x000fe400078e0a03 */
[----:B------:R-:W-:Y:S02]  /*1e10*/  IMAD.MOV.U32 R65, RZ, RZ, R41 ;  /* 0x000000ffff417224 */ /* 0x000fe400078e0029 */
[----:B------:R-:W-:Y:S02]  /*1e20*/  IMAD.MOV R6, RZ, RZ, -R6 ;  /* 0x000000ffff067224 */ /* 0x000fe400078e0a06 */
[C---:B------:R-:W-:Y:S02]  /*1e30*/  IMAD R29, R2.reuse, R3, R29 ;  /* 0x00000003021d7224 */ /* 0x040fe400078e021d */
[----:B------:R-:W-:Y:S01]  /*1e40*/  @!P2 IMAD.MOV R65, RZ, RZ, -R65 ;  /* 0x000000ffff41a224 */ /* 0x000fe200078e0a41 */
[C---:B------:R-:W-:Y:S01]  /*1e50*/  ISETP.GT.U32.AND P2, PT, R2.reuse, R39, PT ;  /* 0x000000270200720c */ /* 0x040fe20003f44070 */
[----:B------:R-:W-:Y:S01]  /*1e60*/  IMAD.MOV.U32 R75, RZ, RZ, R37 ;  /* 0x000000ffff4b7224 */ /* 0x000fe200078e0025 */
[----:B------:R-:W1:Y:S01]  /*1e70*/  LDC R3, c[0x0][0x3a0] ;  /* 0x0000e800ff037b82 */ /* 0x000e620000000800 */
[----:B------:R-:W-:Y:S01]  /*1e80*/  @!P5 IMAD.IADD R25, R25, 0x1, -R2 ;  /* 0x000000011919d824 */ /* 0x000fe200078e0a02 */
[C---:B------:R-:W-:Y:S01]  /*1e90*/  ISETP.GT.U32.AND P5, PT, R2.reuse, R23, PT ;  /* 0x000000170200720c */ /* 0x040fe20003fa4070 */
[----:B------:R-:W-:-:S02]  /*1ea0*/  IMAD R79, R2, R6, R79 ;  /* 0x00000006024f7224 */ /* 0x000fc400078e024f */
[----:B------:R-:W-:Y:S01]  /*1eb0*/  @!P0 IMAD.MOV R75, RZ, RZ, -R75 ;  /* 0x000000ffff4b8224 */ /* 0x000fe200078e0a4b */
[C---:B------:R-:W-:Y:S01]  /*1ec0*/  ISETP.GT.U32.AND P0, PT, R2.reuse, R29, PT ;  /* 0x0000001d0200720c */ /* 0x040fe20003f04070 */
[----:B------:R-:W-:Y:S01]  /*1ed0*/  IMAD.MOV R10, RZ, RZ, -R10 ;  /* 0x000000ffff0a7224 */ /* 0x000fe200078e0a0a */
[----:B------:R-:W2:Y:S01]  /*1ee0*/  LDS R6, [UR11] ;  /* 0x0000000bff067984 */ /* 0x000ea20008000800 */
[----:B------:R-:W-:Y:S02]  /*1ef0*/  IMAD.MOV R12, RZ, RZ, -R12 ;  /* 0x000000ffff0c7224 */ /* 0x000fe400078e0a0c */
[----:B------:R-:W-:Y:S01]  /*1f00*/  @!P4 IMAD.IADD R15, R15, 0x1, -R2 ;  /* 0x000000010f0fc824 */ /* 0x000fe200078e0a02 */
[C---:B------:R-:W-:Y:S01]  /*1f10*/  ISETP.GT.U32.AND P4, PT, R2.reuse, R79, PT ;  /* 0x0000004f0200720c */ /* 0x040fe20003f84070 */
[C---:B------:R-:W-:Y:S02]  /*1f20*/  IMAD R63, R2.reuse, R10, R63 ;  /* 0x0000000a023f7224 */ /* 0x040fe400078e023f */
[----:B------:R-:W-:-:S02]  /*1f30*/  IMAD R71, R2, R12, R71 ;  /* 0x0000000c02477224 */ /* 0x000fc400078e0247 */
[----:B------:R-:W-:Y:S01]  /*1f40*/  @!P3 IMAD.MOV R73, RZ, RZ, -R73 ;  /* 0x000000ffff49b224 */ /* 0x000fe200078e0a49 */
[C---:B------:R-:W-:Y:S01]  /*1f50*/  ISETP.GT.U32.AND P3, PT, R2.reuse, R25, PT ;  /* 0x000000190200720c */ /* 0x040fe20003f64070 */
[----:B------:R-:W-:Y:S02]  /*1f60*/  IMAD.MOV.U32 R67, RZ, RZ, R47 ;  /* 0x000000ffff437224 */ /* 0x000fe400078e002f */
[----:B------:R-:W-:Y:S01]  /*1f70*/  @!P6 IMAD.MOV R5, RZ, RZ, -R5 ;  /* 0x000000ffff05e224 */ /* 0x000fe200078e0a05 */
[C---:B------:R-:W-:Y:S01]  /*1f80*/  ISETP.GT.U32.AND P6, PT, R2.reuse, R63, PT ;  /* 0x0000003f0200720c */ /* 0x040fe20003fc4070 */
[--C-:B------:R-:W-:Y:S01]  /*1f90*/  @!P2 IMAD.IADD R39, R39, 0x1, -R2.reuse ;  /* 0x000000012727a824 */ /* 0x100fe200078e0a02 */
[C---:B------:R-:W-:Y:S01]  /*1fa0*/  ISETP.GT.U32.AND P2, PT, R2.reuse, R71, PT ;  /* 0x000000470200720c */ /* 0x040fe20003f44070 */
[----:B------:R-:W-:Y:S01]  /*1fb0*/  @!P1 IMAD.MOV R67, RZ, RZ, -R67 ;  /* 0x000000ffff439224 */ /* 0x000fe200078e0a43 */
[----:B------:R-:W-:Y:S01]  /*1fc0*/  ISETP.GT.U32.AND P1, PT, R2, R9, PT ;  /* 0x000000090200720c */ /* 0x000fe20003f24070 */
[--C-:B------:R-:W-:Y:S01]  /*1fd0*/  @!P5 IMAD.IADD R23, R23, 0x1, -R2.reuse ;  /* 0x000000011717d824 */ /* 0x100fe200078e0a02 */
[----:B------:R-:W-:Y:S01]  /*1fe0*/  ISETP.GE.AND P5, PT, R16, RZ, PT ;  /* 0x000000ff1000720c */ /* 0x000fe20003fa6270 */
[--C-:B------:R-:W-:Y:S01]  /*1ff0*/  @!P0 IMAD.IADD R29, R29, 0x1, -R2.reuse ;  /* 0x000000011d1d8824 */ /* 0x100fe200078e0a02 */
[----:B------:R-:W-:Y:S01]  /*2000*/  ISETP.GE.AND P0, PT, R20, RZ, PT ;  /* 0x000000ff1400720c */ /* 0x000fe20003f06270 */
[----:B------:R-:W-:-:S02]  /*2010*/  @!P4 IMAD.IADD R79, R79, 0x1, -R2 ;  /* 0x000000014f4fc824 */ /* 0x000fc400078e0a02 */
[--C-:B------:R-:W-:Y:S01]  /*2020*/  @!P3 IMAD.IADD R25, R25, 0x1, -R2.reuse ;  /* 0x000000011919b824 */ /* 0x100fe200078e0a02 */
[----:B------:R-:W-:Y:S01]  /*2030*/  ISETP.GT.U32.AND P4, PT, R2, R29, PT ;  /* 0x0000001d0200720c */ /* 0x000fe20003f84070 */
[--C-:B------:R-:W-:Y:S01]  /*2040*/  @!P6 IMAD.IADD R63, R63, 0x1, -R2.reuse ;  /* 0x000000013f3fe824 */ /* 0x100fe200078e0a02 */
[----:B------:R-:W-:Y:S01]  /*2050*/  ISETP.GE.AND P3, PT, R18, RZ, PT ;  /* 0x000000ff1200720c */ /* 0x000fe20003f66270 */
[----:B------:R-:W-:Y:S01]  /*2060*/  IMAD.MOV.U32 R77, RZ, RZ, R39 ;  /* 0x000000ffff4d7224 */ /* 0x000fe200078e0027 */
[----:B------:R-:W-:Y:S01]  /*2070*/  ISETP.GE.AND P6, PT, R22, RZ, PT ;  /* 0x000000ff1600720c */ /* 0x000fe20003fc6270 */
[--C-:B------:R-:W-:Y:S01]  /*2080*/  @!P2 IMAD.IADD R71, R71, 0x1, -R2.reuse ;  /* 0x000000014747a824 */ /* 0x100fe200078e0a02 */
[----:B------:R-:W-:Y:S01]  /*2090*/  ISETP.GE.AND P2, PT, R24, RZ, PT ;  /* 0x000000ff1800720c */ /* 0x000fe20003f46270 */
[----:B------:R-:W-:Y:S02]  /*20a0*/  IMAD.MOV.U32 R39, RZ, RZ, R15 ;  /* 0x000000ffff277224 */ /* 0x000fe400078e000f */
[--C-:B------:R-:W-:Y:S01]  /*20b0*/  @!P1 IMAD.IADD R9, R9, 0x1, -R2.reuse ;  /* 0x0000000109099824 */ /* 0x100fe200078e0a02 */
[----:B------:R-:W-:Y:S01]  /*20c0*/  ISETP.NE.U32.AND P1, PT, R8, RZ, PT ;  /* 0x000000ff0800720c */ /* 0x000fe20003f25070 */
[----:B------:R-:W-:Y:S01]  /*20d0*/  @!P5 IMAD.MOV R77, RZ, RZ, -R77 ;  /* 0x000000ffff4dd224 */ /* 0x000fe200078e0a4d */
[C---:B------:R-:W-:Y:S01]  /*20e0*/  ISETP.GT.U32.AND P5, PT, R2.reuse, R63, PT ;  /* 0x0000003f0200720c */ /* 0x040fe20003fa4070 */
[----:B------:R-:W-:Y:S01]  /*20f0*/  @!P0 IMAD.MOV R39, RZ, RZ, -R39 ;  /* 0x000000ffff278224 */ /* 0x000fe200078e0a27 */
[----:B------:R-:W-:Y:S01]  /*2100*/  ISETP.GT.U32.AND P0, PT, R2, R71, PT ;  /* 0x000000470200720c */ /* 0x000fe20003f04070 */
[----:B------:R-:W-:Y:S01]  /*2110*/  IMAD.MOV.U32 R37, RZ, RZ, R9 ;  /* 0x000000ffff257224 */ /* 0x000fe200078e0009 */
[----:B--2---:R-:W-:Y:S01]  /*2120*/  R2UR UR10, R6 ;  /* 0x00000000060a72ca */ /* 0x004fe200000e0000 */
[----:B------:R-:W-:Y:S01]  /*2130*/  @!P4 IMAD.IADD R29, R29, 0x1, -R2 ;  /* 0x000000011d1dc824 */ /* 0x000fe200078e0a02 */
[----:B------:R-:W-:Y:S01]  /*2140*/  ISETP.GE.AND P4, PT, R30, RZ, PT ;  /* 0x000000ff1e00720c */ /* 0x000fe20003f86270 */
[----:B------:R-:W-:Y:S01]  /*2150*/  @!P3 IMAD.MOV R37, RZ, RZ, -R37 ;  /* 0x000000ffff25b224 */ /* 0x000fe200078e0a25 */
[----:B------:R-:W-:Y:S01]  /*2160*/  ISETP.GT.U32.AND P3, PT, R2, R79, PT ;  /* 0x0000004f0200720c */ /* 0x000fe20003f64070 */
[----:B------:R-:W-:-:S02]  /*2170*/  IMAD.MOV.U32 R47, RZ, RZ, R25 ;  /* 0x000000ffff2f7224 */ /* 0x000fc400078e0019 */
[----:B------:R-:W-:Y:S02]  /*2180*/  IMAD.MOV.U32 R41, RZ, RZ, R23 ;  /* 0x000000ffff297224 */ /* 0x000fe400078e0017 */
[----:B------:R-:W-:Y:S01]  /*2190*/  @!P2 IMAD.MOV R47, RZ, RZ, -R47 ;  /* 0x000000ffff2fa224 */ /* 0x000fe200078e0a2f */
[----:B------:R-:W-:Y:S01]  /*21a0*/  ISETP.GE.AND P2, PT, R28, RZ, PT ;  /* 0x000000ff1c00720c */ /* 0x000fe20003f46270 */
[----:B------:R-:W-:Y:S01]  /*21b0*/  @!P6 IMAD.MOV R41, RZ, RZ, -R41 ;  /* 0x000000ffff29e224 */ /* 0x000fe200078e0a29 */
[----:B------:R-:W-:Y:S01]  /*21c0*/  ISETP.GE.AND P6, PT, R26, RZ, PT ;  /* 0x000000ff1a00720c */ /* 0x000fe20003fc6270 */
[--C-:B------:R-:W-:Y:S01]  /*21d0*/  @!P5 IMAD.IADD R63, R63, 0x1, -R2.reuse ;  /* 0x000000013f3fd824 */ /* 0x100fe200078e0a02 */
[----:B------:R-:W-:Y:S01]  /*21e0*/  ISETP.GE.AND P5, PT, R14, RZ, PT ;  /* 0x000000ff0e00720c */ /* 0x000fe20003fa6270 */
[--C-:B------:R-:W-:Y:S01]  /*21f0*/  @!P0 IMAD.IADD R71, R71, 0x1, -R2.reuse ;  /* 0x0000000147478824 */ /* 0x100fe200078e0a02 */
[----:B------:R-:W-:Y:S01]  /*2200*/  ISETP.GE.AND P0, PT, R66, RZ, PT ;  /* 0x000000ff4200720c */ /* 0x000fe20003f06270 */
[----:B-1----:R-:W-:Y:S01]  /*2210*/  VIADD R6, R3, 0xffffffff ;  /* 0xffffffff03067836 */ /* 0x002fe20000000000 */
[----:B------:R-:W-:Y:S01]  /*2220*/  UIADD3 UR12, UPT, UPT, UR5, UR4, UR10 ;  /* 0x00000004050c7290 */ /* 0x000fe2000fffe00a */
[----:B------:R-:W-:Y:S01]  /*2230*/  @!P4 IMAD.MOV R71, RZ, RZ, -R71 ;  /* 0x000000ffff47c224 */ /* 0x000fe200078e0a47 */
[----:B------:R-:W-:Y:S01]  /*2240*/  BAR.SYNC.DEFER_BLOCKING 0x0 ;  /* 0x0000000000007b1d */ /* 0x000fe20000010000 */
[----:B------:R-:W-:Y:S01]  /*2250*/  ISETP.NE.AND P4, PT, R42, RZ, PT ;  /* 0x000000ff2a00720c */ /* 0x000fe20003f85270 */
[----:B------:R-:W-:Y:S01]  /*2260*/  @!P3 IMAD.IADD R79, R79, 0x1, -R2 ;  /* 0x000000014f4fb824 */ /* 0x000fe200078e0a02 */
[----:B------:R-:W-:Y:S01]  /*2270*/  ISETP.GE.U32.AND P3, PT, R6, 0x7fffffe0, PT ;  /* 0x7fffffe00600780c */ /* 0x000fe20003f66070 */
[----:B------:R-:W-:-:S02]  /*2280*/  VIADD R2, R3, 0xfffffffe ;  /* 0xfffffffe03027836 */ /* 0x000fc40000000000 */
[----:B------:R-:W-:Y:S02]  /*2290*/  IMAD.MOV.U32 R55, RZ, RZ, R29 ;  /* 0x000000ffff377224 */ /* 0x000fe400078e001d */
[----:B------:R-:W-:Y:S01]  /*22a0*/  @!P2 IMAD.MOV R63, RZ, RZ, -R63 ;  /* 0x000000ffff3fa224 */ /* 0x000fe200078e0a3f */
[----:B------:R-:W-:Y:S01]  /*22b0*/  ISETP.GE.U32.AND P2, PT, R2, 0x7fffffdf, PT ;  /* 0x7fffffdf0200780c */ /* 0x000fe20003f46070 */
[----:B------:R-:W-:Y:S01]  /*22c0*/  @!P6 IMAD.MOV R55, RZ, RZ, -R55 ;  /* 0x000000ffff37e224 */ /* 0x000fe200078e0a37 */
[----:B------:R-:W-:Y:S01]  /*22d0*/  ISETP.NE.AND P6, PT, R43, RZ, PT ;  /* 0x000000ff2b00720c */ /* 0x000fe20003fc5270 */
[C---:B------:R-:W-:Y:S01]  /*22e0*/  VIADD R6, R3.reuse, 0xfffffffd ;  /* 0xfffffffd03067836 */ /* 0x040fe20000000000 */
[----:B------:R-:W-:Y:S01]  /*22f0*/  LOP3.LUT R2, RZ, R43, RZ, 0x33, !PT ;  /* 0x0000002bff027212 */ /* 0x000fe200078e33ff */
[----:B------:R-:W-:Y:S02]  /*2300*/  @!P5 IMAD.MOV R79, RZ, RZ, -R79 ;  /* 0x000000ffff4fd224 */ /* 0x000fe400078e0a4f */
[----:B------:R-:W-:Y:S01]  /*2310*/  @!P0 IMAD.MOV R119, RZ, RZ, -R119 ;  /* 0x000000ffff778224 */ /* 0x000fe200078e0a77 */
[----:B------:R-:W-:Y:S01]  /*2320*/  ISETP.GE.U32.AND P0, PT, R6, 0x7fffffde, PT ;  /* 0x7fffffde0600780c */ /* 0x000fe20003f06070 */
[----:B------:R-:W-:Y:S01]  /*2330*/  VIADD R8, R3, 0xfffffffc ;  /* 0xfffffffc03087836 */ /* 0x000fe20000000000 */
[----:B------:R-:W-:-:S02]  /*2340*/  SEL R25, R2, R5, !P6 ;  /* 0x0000000502197207 */ /* 0x000fc40007000000 */
[C---:B------:R-:W-:Y:S02]  /*2350*/  SEL R34, R2.reuse, R7, !P6 ;  /* 0x0000000702227207 */ /* 0x040fe40007000000 */
[C---:B------:R-:W-:Y:S02]  /*2360*/  SEL R29, R2.reuse, R11, !P6 ;  /* 0x0000000b021d7207 */ /* 0x040fe40007000000 */
[C---:B------:R-:W-:Y:S02]  /*2370*/  SEL R23, R2.reuse, R13, !P6 ;  /* 0x0000000d02177207 */ /* 0x040fe40007000000 */
[C---:B------:R-:W-:Y:S02]  /*2380*/  SEL R32, R2.reuse, R17, !P6 ;  /* 0x0000001102207207 */ /* 0x040fe40007000000 */
[C---:B------:R-:W-:Y:S02]  /*2390*/  SEL R22, R2.reuse, R19, !P6 ;  /* 0x0000001302167207 */ /* 0x040fe40007000000 */
        /* <DEDUP_REMOVED lines=25> */
[----:B------:R-:W-:Y:S02]  /*2530*/  SEL R5, R2, R79, !P6 ;  /* 0x0000004f02057207 */ /* 0x000fe40007000000 */
[----:B------:R-:W-:Y:S01]  /*2540*/  @!P4 LOP3.LUT R119, RZ, R42, RZ, 0x33, !PT ;  /* 0x0000002aff77c212 */ /* 0x000fe200078e33ff */
[----:B0---4-:R-:W-:Y:S06]  /*2550*/  BRA.U UP0, `(.L_x_5) ;  /* 0x0000000100187547 */ /* 0x011fec000b800000 */
[----:B------:R-:W-:Y:S01]  /*2560*/  ELECT P4, URZ, PT ;  /* 0x0000000000ff782f */ /* 0x000fe20003880000 */
[----:B------:R-:W-:Y:S01]  /*2570*/  IMAD.MOV.U32 R2, RZ, RZ, 0x1 ;  /* 0x00000001ff027424 */ /* 0x000fe200078e00ff */
[----:B------:R-:W-:Y:S01]  /*2580*/  UMOV UR4, 0x40 ;  /* 0x0000004000047882 */ /* 0x000fe20000000000 */
[----:B------:R-:W-:Y:S01]  /*2590*/  UVIRTCOUNT.DEALLOC.SMPOOL 0x80 ;  /* 0x000000800000784c */ /* 0x000fe20000000000 */
[----:B------:R-:W-:-:S09]  /*25a0*/  ULEA UR4, UR6, UR4, 0x18 ;  /* 0x0000000406047291 */ /* 0x000fd2000f8ec0ff */
[----:B------:R0:W-:Y:S03]  /*25b0*/  @P4 STS.U8 [UR4], R2 ;  /* 0x00000002ff004988 */ /* 0x0001e60008000004 */
.L_x_5:
[----:B------:R-:W-:Y:S01]  /*25c0*/  STTM.x64 tmem[UR12], RZ ;  /* 0x000000ff000079ed */ /* 0x000fe2000834000c */
[----:B------:R-:W-:Y:S01]  /*25d0*/  STTM.x64 tmem[UR12+0x40], RZ ;  /* 0x000040ff000079ed */ /* 0x000fe2000834000c */
[----:B------:R-:W-:Y:S01]  /*25e0*/  STTM.x64 tmem[UR12+0x80], RZ ;  /* 0x000080ff000079ed */ /* 0x000fe2000834000c */
[----:B------:R-:W-:Y:S01]  /*25f0*/  STTM.x64 tmem[UR12+0xc0], RZ ;  /* 0x0000c0ff000079ed */ /* 0x000fe2000834000c */
[----:B------:R-:W1:Y:S02]  /*2600*/  FENCE.VIEW.ASYNC.T ;  /* 0x00000000000073c6 */ /* 0x000e640000000200 */
[----:B-1----:R-:W-:Y:S01]  /*2610*/  VOTEU.ALL UP1, P1 ;  /* 0x0000000000ff7886 */ /* 0x002fe20000820000 */
[----:B------:R-:W-:Y:S01]  /*2620*/  UMOV UR4, 0x1 ;  /* 0x0000000100047882 */ /* 0x000fe20000000000 */
[----:B------:R-:W-:Y:S01]  /*2630*/  IMAD R119, R119, UR8, RZ ;  /* 0x0000000877777c24 */ /* 0x000fe2000f8e02ff */
[----:B------:R-:W-:Y:S01]  /*2640*/  VOTEU.ALL UP2, P1 ;  /* 0x0000000000ff7886 */ /* 0x000fe20000840000 */
[----:B------:R-:W-:Y:S01]  /*2650*/  PRMT R158, RZ, 0x7610, R158 ;  /* 0x00007610ff9e7816 */ /* 0x000fe2000000009e */
[----:B0-----:R-:W-:Y:S01]  /*2660*/  VIADD R2, R3, 0xfffffffb ;  /* 0xfffffffb03027836 */ /* 0x001fe20000000000 */
[----:B------:R-:W-:-:S04]  /*2670*/  @!UP1 UIADD3 UR8, UPT, UPT, -UR4, 0x100000, URZ ;  /* 0x0010000004089890 */ /* 0x000fc8000fffe1ff */
[----:B------:R-:W-:Y:S02]  /*2680*/  @!UP1 USHF.L.U32 UR9, UR8, 0xb, URZ ;  /* 0x0000000b08099899 */ /* 0x000fe400080006ff */
[----:B------:R-:W-:Y:S01]  /*2690*/  @!UP1 USHF.L.U32 UR8, UR8, 0x1, URZ ;  /* 0x0000000108089899 */ /* 0x000fe200080006ff */
[----:B------:R-:W-:Y:S01]  /*26a0*/  BAR.SYNC.DEFER_BLOCKING 0x0 ;  /* 0x0000000000007b1d */ /* 0x000fe20000010000 */
[----:B------:R-:W-:Y:S02]  /*26b0*/  SHF.R.S32.HI R121, RZ, 0x1f, R119 ;  /* 0x0000001fff797819 */ /* 0x000fe40000011477 */
[----:B------:R-:W-:Y:S02]  /*26c0*/  IADD3 R110, P4, PT, R119, UR16, RZ ;  /* 0x00000010776e7c10 */ /* 0x000fe4000ff9e0ff */
[----:B------:R-:W-:Y:S01]  /*26d0*/  SHF.R.S32.HI R68, RZ, 0x1f, R122 ;  /* 0x0000001fff447819 */ /* 0x000fe2000001147a */
[----:B------:R-:W-:Y:S01]  /*26e0*/  IMAD.SHL.U32 R67, R122, 0x2, RZ ;  /* 0x000000027a437824 */ /* 0x000fe200078e00ff */
[----:B------:R-:W-:-:S02]  /*26f0*/  IADD3.X R111, PT, PT, R121, UR17, RZ, P4, !PT ;  /* 0x00000011796f7c10 */ /* 0x000fc4000a7fe4ff */
[----:B------:R-:W-:Y:S02]  /*2700*/  PRMT R162, RZ, 0x7610, R162 ;  /* 0x00007610ffa27816 */ /* 0x000fe400000000a2 */
[----:B------:R-:W-:Y:S02]  /*2710*/  ISETP.GE.U32.AND P5, PT, R8, 0x7fffffdd, PT ;  /* 0x7fffffdd0800780c */ /* 0x000fe40003fa6070 */
[----:B------:R-:W-:Y:S01]  /*2720*/  PRMT R117, RZ, 0x7610, R117 ;  /* 0x00007610ff757816 */ /* 0x000fe20000000075 */
[C---:B------:R-:W-:Y:S02]  /*2730*/  VIADD R70, R3.reuse, 0xffffffe0 ;  /* 0xffffffe003467836 */ /* 0x040fe40000000000 */
[----:B------:R-:W-:Y:S02]  /*2740*/  VIADD R44, R3, 0xffffffe6 ;  /* 0xffffffe6032c7836 */ /* 0x000fe40000000000 */
[C---:B------:R-:W-:Y:S01]  /*2750*/  IMAD R69, R122.reuse, 0x3, RZ ;  /* 0x000000037a457824 */ /* 0x040fe200078e02ff */
[----:B------:R-:W-:Y:S01]  /*2760*/  PRMT R116, RZ, 0x7610, R116 ;  /* 0x00007610ff747816 */ /* 0x000fe20000000074 */
[----:B------:R-:W-:-:S02]  /*2770*/  IMAD.SHL.U32 R71, R122, 0x4, RZ ;  /* 0x000000047a477824 */ /* 0x000fc400078e00ff */
[C---:B------:R-:W-:Y:S01]  /*2780*/  IMAD R72, R122.reuse, 0x5, RZ ;  /* 0x000000057a487824 */ /* 0x040fe200078e02ff */
[----:B------:R-:W-:Y:S01]  /*2790*/  PRMT R130, RZ, 0x7610, R130 ;  /* 0x00007610ff827816 */ /* 0x000fe20000000082 */
[----:B------:R-:W0:Y:S02]  /*27a0*/  FENCE.VIEW.ASYNC.S ;  /* 0x00000000000073c6 */ /* 0x000e240000000000 */
[----:B0-----:R0:W1:Y:S02]  /*27b0*/  @!UP2 SYNCS.EXCH.64 URZ, [UR13], UR8 ;  /* 0x000000080dffa5b2 */ /* 0x0010640008000100 */
[----:B-1----:R-:W-:Y:S01]  /*27c0*/  BAR.SYNC.DEFER_BLOCKING 0x0 ;  /* 0x0000000000007b1d */ /* 0x002fe20000010000 */
[----:B------:R-:W-:Y:S01]  /*27d0*/  SHF.R.S32.HI R171, RZ, 0x1f, R67 ;  /* 0x0000001fffab7819 */ /* 0x000fe20000011443 */
[----:B------:R-:W-:Y:S01]  /*27e0*/  VIADD R8, R3, 0xfffffffa ;  /* 0xfffffffa03087836 */ /* 0x000fe20000000000 */
[----:B------:R-:W-:Y:S01]  /*27f0*/  IADD3 R40, P4, PT, R67, R110, RZ ;  /* 0x0000006e43287210 */ /* 0x000fe20007f9e0ff */
[----:B------:R-:W-:Y:S01]  /*2800*/  IMAD R74, R122, 0x7, RZ ;  /* 0x000000077a4a7824 */ /* 0x000fe200078e02ff */
[----:B------:R-:W-:Y:S01]  /*2810*/  PRMT R137, RZ, 0x7610, R137 ;  /* 0x00007610ff897816 */ /* 0x000fe20000000089 */
[----:B------:R-:W-:-:S02]  /*2820*/  VIADD R52, R3, 0xfffffff9 ;  /* 0xfffffff903347836 */ /* 0x000fc40000000000 */
[C---:B------:R-:W-:Y:S01]  /*2830*/  IMAD R73, R122.reuse, 0x6, RZ ;  /* 0x000000067a497824 */ /* 0x040fe200078e02ff */
[----:B------:R-:W-:Y:S01]  /*2840*/  PRMT R124, RZ, 0x7610, R124 ;  /* 0x00007610ff7c7816 */ /* 0x000fe2000000007c */
[C---:B------:R-:W-:Y:S01]  /*2850*/  IMAD.SHL.U32 R76, R122.reuse, 0x10, RZ ;  /* 0x000000107a4c7824 */ /* 0x040fe200078e00ff */
[----:B------:R-:W-:Y:S01]  /*2860*/  PRMT R129, RZ, 0x7610, R129 ;  /* 0x00007610ff817816 */ /* 0x000fe20000000081 */
[C---:B------:R-:W-:Y:S01]  /*2870*/  IMAD.SHL.U32 R75, R122.reuse, 0x8, RZ ;  /* 0x000000087a4b7824 */ /* 0x040fe200078e00ff */
[----:B------:R-:W-:Y:S01]  /*2880*/  PRMT R170, RZ, 0x7610, R170 ;  /* 0x00007610ffaa7816 */ /* 0x000fe200000000aa */
[C---:B------:R-:W-:Y:S01]  /*2890*/  IMAD R78, R122.reuse, 0x18, RZ ;  /* 0x000000187a4e7824 */ /* 0x040fe200078e02ff */
[----:B------:R-:W-:Y:S01]  /*28a0*/  PRMT R166, RZ, 0x7610, R166 ;  /* 0x00007610ffa67816 */ /* 0x000fe200000000a6 */
[C---:B------:R-:W-:Y:S01]  /*28b0*/  IMAD R77, R122.reuse, 0x9, RZ ;  /* 0x000000097a4d7824 */ /* 0x040fe200078e02ff */
[----:B------:R-:W-:Y:S01]  /*28c0*/  PRMT R174, RZ, 0x7610, R174 ;  /* 0x00007610ffae7816 */ /* 0x000fe200000000ae */
[C---:B------:R-:W-:Y:S01]  /*28d0*/  IMAD R81, R122.reuse, 0xb, RZ ;  /* 0x0000000b7a517824 */ /* 0x040fe200078e02ff */
[----:B------:R-:W-:Y:S01]  /*28e0*/  PRMT R146, RZ, 0x7610, R146 ;  /* 0x00007610ff927816 */ /* 0x000fe20000000092 */
[C---:B------:R-:W-:Y:S01]  /*28f0*/  IMAD R80, R122.reuse, 0xa, RZ ;  /* 0x0000000a7a507824 */ /* 0x040fe200078e02ff */
[----:B------:R-:W-:Y:S01]  /*2900*/  PRMT R134, RZ, 0x7610, R134 ;  /* 0x00007610ff867816 */ /* 0x000fe20000000086 */
[----:B------:R-:W-:Y:S01]  /*2910*/  IMAD R83, R122, 0xd, RZ ;  /* 0x0000000d7a537824 */ /* 0x000fe200078e02ff */
[----:B------:R-:W-:Y:S01]  /*2920*/  PRMT R153, RZ, 0x7610, R153 ;  /* 0x00007610ff997816 */ /* 0x000fe20000000099 */
[----:B------:R-:W2:Y:S01]  /*2930*/  @!P3 LDG.E.U8 R158, desc[UR22][R110.64] ;  /* 0x000000166e9eb981 */ /* 0x000ea2000c1e1100 */
[----:B------:R-:W-:Y:S01]  /*2940*/  IADD3 R38, P3, PT, R110, R122, RZ ;  /* 0x0000007a6e267210 */ /* 0x000fe20007f7e0ff */
[--C-:B------:R-:W-:Y:S01]  /*2950*/  IMAD.X R41, R171, 0x1, R111.reuse, P4 ;  /* 0x00000001ab297824 */ /* 0x100fe200020e066f */
[----:B------:R-:W-:Y:S01]  /*2960*/  ISETP.GE.U32.AND P4, PT, R8, 0x7fffffdb, PT ;  /* 0x7fffffdb0800780c */ /* 0x000fe20003f86070 */
[----:B------:R-:W-:Y:S01]  /*2970*/  IMAD R82, R122, 0xc, RZ ;  /* 0x0000000c7a527824 */ /* 0x000fe200078e02ff */
[----:B------:R-:W-:Y:S01]  /*2980*/  PRMT R128, RZ, 0x7610, R128 ;  /* 0x00007610ff807816 */ /* 0x000fe20000000080 */
[----:B------:R-:W-:Y:S01]  /*2990*/  IMAD.X R39, R68, 0x1, R111, P3 ;  /* 0x0000000144277824 */ /* 0x000fe200018e066f */
[----:B------:R-:W-:Y:S01]  /*29a0*/  ISETP.GE.U32.AND P3, PT, R2, 0x7fffffdc, PT ;  /* 0x7fffffdc0200780c */ /* 0x000fe20003f66070 */
[C---:B------:R-:W-:Y:S01]  /*29b0*/  VIADD R2, R3.reuse, 0xffffffec ;  /* 0xffffffec03027836 */ /* 0x040fe20000000000 */
[----:B------:R-:W3:Y:S01]  /*29c0*/  @!P0 LDG.E.U8 R117, desc[UR22][R40.64] ;  /* 0x0000001628758981 */ /* 0x000ee2000c1e1100 */
[C---:B------:R-:W-:Y:S01]  /*29d0*/  IMAD R85, R122.reuse, 0xf, RZ ;  /* 0x0000000f7a557824 */ /* 0x040fe200078e02ff */
[----:B------:R-:W-:Y:S01]  /*29e0*/  PRMT R133, RZ, 0x7610, R133 ;  /* 0x00007610ff857816 */ /* 0x000fe20000000085 */
[----:B------:R-:W-:Y:S01]  /*29f0*/  IMAD R84, R122, 0xe, RZ ;  /* 0x0000000e7a547824 */ /* 0x000fe200078e02ff */
[----:B------:R1:W4:Y:S01]  /*2a00*/  @!P2 LDG.E.U8 R162, desc[UR22][R38.64] ;  /* 0x0000001626a2a981 */ /* 0x000322000c1e1100 */
[----:B------:R-:W-:Y:S01]  /*2a10*/  ISETP.GE.U32.AND P2, PT, R2, 0x7fffffcd, PT ;  /* 0x7fffffcd0200780c */ /* 0x000fe20003f46070 */
[C---:B------:R-:W-:Y:S01]  /*2a20*/  VIADD R2, R3.reuse, 0xffffffed ;  /* 0xffffffed03027836 */ /* 0x040fe20000000000 */
[----:B------:R-:W-:Y:S01]  /*2a30*/  PRMT R118, RZ, 0x7610, R118 ;  /* 0x00007610ff767816 */ /* 0x000fe20000000076 */
[----:B------:R-:W-:-:S02]  /*2a40*/  VIADD R8, R3, 0xffffffee ;  /* 0xffffffee03087836 */ /* 0x000fc40000000000 */
[----:B------:R-:W-:Y:S01]  /*2a50*/  IMAD R87, R122, 0x12, RZ ;  /* 0x000000127a577824 */ /* 0x000fe200078e02ff */
[----:B------:R-:W-:Y:S01]  /*2a60*/  ISETP.GE.U32.AND P6, PT, R2, 0x7fffffce, PT ;  /* 0x7fffffce0200780c */ /* 0x000fe20003fc6070 */
[C---:B------:R-:W-:Y:S01]  /*2a70*/  VIADD R2, R3.reuse, 0xffffffef ;  /* 0xffffffef03027836 */ /* 0x040fe20000000000 */
[----:B------:R-:W-:Y:S01]  /*2a80*/  ISETP.GE.U32.AND P0, PT, R8, 0x7fffffcf, PT ;  /* 0x7fffffcf0800780c */ /* 0x000fe20003f06070 */
[C---:B------:R-:W-:Y:S01]  /*2a90*/  VIADD R8, R3.reuse, 0xffffffe8 ;  /* 0xffffffe803087836 */ /* 0x040fe20000000000 */
[----:B------:R-:W-:Y:S02]  /*2aa0*/  SEL R42, RZ, 0x1, P2 ;  /* 0x00000001ff2a7807 */ /* 0x000fe40001000000 */
[----:B------:R-:W-:Y:S01]  /*2ab0*/  PRMT R125, RZ, 0x7610, R125 ;  /* 0x00007610ff7d7816 */ /* 0x000fe2000000007d */
[----:B------:R-:W-:Y:S01]  /*2ac0*/  IMAD R86, R122, 0x11, RZ ;  /* 0x000000117a567824 */ /* 0x000fe200078e02ff */
[----:B------:R-:W-:Y:S01]  /*2ad0*/  ISETP.GE.U32.AND P2, PT, R2, 0x7fffffd0, PT ;  /* 0x7fffffd00200780c */ /* 0x000fe20003f46070 */
[----:B------:R-:W-:Y:S01]  /*2ae0*/  VIADD R2, R3, 0xffffffe9 ;  /* 0xffffffe903027836 */ /* 0x000fe20000000000 */
[----:B------:R-:W-:-:S02]  /*2af0*/  SEL R37, RZ, 0x4, P0 ;  /* 0x00000004ff257807 */ /* 0x000fc40000000000 */
[----:B------:R-:W-:Y:S01]  /*2b00*/  PRMT R157, RZ, 0x7610, R157 ;  /* 0x00007610ff9d7816 */ /* 0x000fe2000000009d */
[----:B------:R-:W-:Y:S01]  /*2b10*/  IMAD R89, R122, 0x14, RZ ;  /* 0x000000147a597824 */ /* 0x000fe200078e02ff */
[----:B------:R-:W-:Y:S01]  /*2b20*/  ISETP.GE.U32.AND P0, PT, R8, 0x7fffffc9, PT ;  /* 0x7fffffc90800780c */ /* 0x000fe20003f06070 */
[C---:B-1----:R-:W-:Y:S01]  /*2b30*/  VIADD R38, R3.reuse, 0xffffffea ;  /* 0xffffffea03267836 */ /* 0x042fe20000000000 */
        /* <DEDUP_REMOVED lines=9> */
[C---:B------:R-:W-:Y:S01]  /*2bd0*/  VIADD R38, R3.reuse, 0xffffffe5 ;  /* 0xffffffe503267836 */ /* 0x040fe20000000000 */
[----:B------:R-:W-:Y:S01]  /*2be0*/  SEL R45, RZ, 0x1fffe, P2 ;  /* 0x0001fffeff2d7807 */ /* 0x000fe20001000000 */
[----:B------:R-:W-:Y:S01]  /*2bf0*/  VIADD R39, R3, 0xffffffe4 ;  /* 0xffffffe403277836 */ /* 0x000fe20000000000 */
[----:B------:R-:W-:Y:S02]  /*2c00*/  ISETP.GE.U32.AND P2, PT, R2, 0x7fffffcc, PT ;  /* 0x7fffffcc0200780c */ /* 0x000fe40003f46070 */
[----:B------:R-:W-:Y:S01]  /*2c10*/  PRMT R138, RZ, 0x7610, R138 ;  /* 0x00007610ff8a7816 */ /* 0x000fe2000000008a */
[----:B------:R-:W-:Y:S01]  /*2c20*/  IMAD R90, R122, 0x15, RZ ;  /* 0x000000157a5a7824 */ /* 0x000fe200078e02ff */
[----:B------:R-:W-:-:S02]  /*2c30*/  SEL R41, RZ, 0x7fff8, P2 ;  /* 0x0007fff8ff297807 */ /* 0x000fc40001000000 */
[----:B------:R-:W-:Y:S01]  /*2c40*/  PRMT R127, RZ, 0x7610, R127 ;  /* 0x00007610ff7f7816 */ /* 0x000fe2000000007f */
[----:B------:R-:W-:Y:S01]  /*2c50*/  IMAD R92, R122, 0x17, RZ ;  /* 0x000000177a5c7824 */ /* 0x000fe200078e02ff */
[----:B------:R-:W-:Y:S02]  /*2c60*/  SEL R2, RZ, 0x4, P0 ;  /* 0x00000004ff027807 */ /* 0x000fe40000000000 */
[----:B------:R-:W-:Y:S01]  /*2c70*/  PRMT R126, RZ, 0x7610, R126 ;  /* 0x00007610ff7e7816 */ /* 0x000fe2000000007e */
[C---:B------:R-:W-:Y:S01]  /*2c80*/  VIADD R175, R3.reuse, 0x1f ;  /* 0x0000001f03af7836 */ /* 0x040fe20000000000 */
[----:B------:R-:W-:Y:S01]  /*2c90*/  ISETP.GE.U32.AND P2, PT, R38, 0x7fffffc6, PT ;  /* 0x7fffffc62600780c */ /* 0x000fe20003f46070 */
[----:B------:R-:W-:Y:S01]  /*2ca0*/  VIADD R38, R3, 0xffffffe1 ;  /* 0xffffffe103267836 */ /* 0x000fe20000000000 */
[----:B------:R-:W-:Y:S01]  /*2cb0*/  ISETP.GE.U32.AND P0, PT, R39, 0x7fffffc5, PT ;  /* 0x7fffffc52700780c */ /* 0x000fe20003f06070 */
[----:B------:R-:W-:Y:S01]  /*2cc0*/  VIADD R39, R3, 0xffffffe7 ;  /* 0xffffffe703277836 */ /* 0x000fe20000000000 */
[----:B------:R-:W-:Y:S01]  /*2cd0*/  SEL R43, RZ, 0x1fffe, P6 ;  /* 0x0001fffeff2b7807 */ /* 0x000fe20003000000 */
[----:B------:R-:W-:Y:S01]  /*2ce0*/  IMAD R93, R122, 0x19, RZ ;  /* 0x000000197a5d7824 */ /* 0x000fe200078e02ff */
[----:B------:R-:W-:-:S02]  /*2cf0*/  SEL R49, RZ, 0x1fffe, P2 ;  /* 0x0001fffeff317807 */ /* 0x000fc40001000000 */
[----:B------:R-:W-:Y:S02]  /*2d00*/  LOP3.LUT R172, R165, 0x1f, RZ, 0xc0, !PT ;  /* 0x0000001fa5ac7812 */ /* 0x000fe400078ec0ff */
[----:B------:R-:W-:Y:S01]  /*2d10*/  PRMT R154, RZ, 0x7610, R154 ;  /* 0x00007610ff9a7816 */ /* 0x000fe2000000009a */
[----:B------:R-:W-:Y:S01]  /*2d20*/  IMAD R96, R122, 0x1a, RZ ;  /* 0x0000001a7a607824 */ /* 0x000fe200078e02ff */
[----:B------:R-:W-:Y:S01]  /*2d30*/  ISETP.GE.U32.AND P6, PT, R38, 0x7fffffc2, PT ;  /* 0x7fffffc22600780c */ /* 0x000fe20003fc6070 */
[----:B------:R-:W-:Y:S01]  /*2d40*/  VIADD R38, R3, 0xffffffe3 ;  /* 0xffffffe303267836 */ /* 0x000fe20000000000 */
[----:B------:R-:W-:Y:S01]  /*2d50*/  ISETP.GE.U32.AND P2, PT, R39, 0x7fffffc8, PT ;  /* 0x7fffffc82700780c */ /* 0x000fe20003f46070 */
[----:B------:R-:W1:Y:S03]  /*2d60*/  LDCU UR5, c[0x0][0x3b0] ;  /* 0x00007600ff0577ac */ /* 0x000e660008000800 */
[----:B------:R-:W-:-:S02]  /*2d70*/  SEL R47, RZ, 0x7fff8, P2 ;  /* 0x0007fff8ff2f7807 */ /* 0x000fc40001000000 */
[----:B------:R-:W-:-:S04]  /*2d80*/  ISETP.GE.U32.AND P2, PT, R38, 0x7fffffc4, PT ;  /* 0x7fffffc42600780c */ /* 0x000fc80003f46070 */
[----:B------:R-:W-:Y:S02]  /*2d90*/  SEL R51, RZ, 0x7fff8, P2 ;  /* 0x0007fff8ff337807 */ /* 0x000fe40001000000 */
[----:B------:R-:W-:Y:S01]  /*2da0*/  ISETP.GE.U32.AND P2, PT, R70, 0x7fffffc1, PT ;  /* 0x7fffffc14600780c */ /* 0x000fe20003f46070 */
[----:B------:R-:W-:Y:S01]  /*2db0*/  IMAD.IADD R42, R42, 0x1, R43 ;  /* 0x000000012a2a7824 */ /* 0x000fe200078e022b */
[----:B------:R-:W-:Y:S01]  /*2dc0*/  SEL R46, RZ, 0x1, P0 ;  /* 0x00000001ff2e7807 */ /* 0x000fe20000000000 */
[----:B------:R-:W-:Y:S01]  /*2dd0*/  VIADD R39, R3, 0xffffffe2 ;  /* 0xffffffe203277836 */ /* 0x000fe20000000000 */
[----:B------:R-:W-:Y:S02]  /*2de0*/  ISETP.GE.U32.AND P0, PT, R44, 0x7fffffc7, PT ;  /* 0x7fffffc72c00780c */ /* 0x000fe40003f06070 */
[----:B------:R-:W-:Y:S02]  /*2df0*/  SEL R50, RZ, 0x1fffe, P6 ;  /* 0x0001fffeff327807 */ /* 0x000fe40003000000 */
[----:B------:R-:W-:Y:S01]  /*2e00*/  SEL R43, RZ, 0x1, P2 ;  /* 0x00000001ff2b7807 */ /* 0x000fe20001000000 */
[----:B------:R-:W-:Y:S01]  /*2e10*/  IMAD.IADD R40, R40, 0x1, R45 ;  /* 0x0000000128287824 */ /* 0x000fe200078e022d */
[----:B------:R-:W-:-:S02]  /*2e20*/  SEL R44, RZ, 0x4, P0 ;  /* 0x00000004ff2c7807 */ /* 0x000fc40000000000 */
[----:B------:R-:W-:Y:S01]  /*2e30*/  ISETP.GE.U32.AND P0, PT, R39, 0x7fffffc3, PT ;  /* 0x7fffffc32700780c */ /* 0x000fe20003f06070 */
[----:B------:R-:W-:Y:S01]  /*2e40*/  IMAD.IADD R43, R43, 0x1, R50 ;  /* 0x000000012b2b7824 */ /* 0x000fe200078e0232 */
[----:B------:R-:W-:Y:S01]  /*2e50*/  SHF.R.S32.HI R168, RZ, 0x1f, R69 ;  /* 0x0000001fffa87819 */ /* 0x000fe20000011445 */
[----:B------:R-:W-:Y:S01]  /*2e60*/  IMAD.IADD R46, R46, 0x1, R49 ;  /* 0x000000012e2e7824 */ /* 0x000fe200078e0231 */
[----:B------:R-:W-:Y:S02]  /*2e70*/  SEL R48, RZ, 0x4, P0 ;  /* 0x00000004ff307807 */ /* 0x000fe40000000000 */
[----:B------:R-:W-:Y:S02]  /*2e80*/  IADD3 R38, P0, PT, R69, R110, RZ ;  /* 0x0000006e45267210 */ /* 0x000fe40007f1e0ff */
[----:B------:R-:W-:Y:S02]  /*2e90*/  LOP3.LUT R40, R40, 0x3, RZ, 0xc0, !PT ;  /* 0x0000000328287812 */ /* 0x000fe400078ec0ff */
[----:B------:R-:W-:Y:S01]  /*2ea0*/  LOP3.LUT R43, R43, 0x3, RZ, 0xc0, !PT ;  /* 0x000000032b2b7812 */ /* 0x000fe200078ec0ff */
[----:B------:R-:W-:Y:S01]  /*2eb0*/  IMAD.X R39, R168, 0x1, R111, P0 ;  /* 0x00000001a8277824 */ /* 0x000fe200000e066f */
[----:B------:R-:W-:-:S02]  /*2ec0*/  LOP3.LUT R46, R46, 0x3, RZ, 0xc0, !PT ;  /* 0x000000032e2e7812 */ /* 0x000fc400078ec0ff */
[----:B------:R-:W-:Y:S02]  /*2ed0*/  IADD3 R2, PT, PT, R40, R41, R2 ;  /* 0x0000002928027210 */ /* 0x000fe40007ffe002 */
[----:B------:R-:W-:Y:S01]  /*2ee0*/  IADD3 R43, PT, PT, R43, R51, R48 ;  /* 0x000000332b2b7210 */ /* 0x000fe20007ffe030 */
[----:B------:R5:W2:Y:S01]  /*2ef0*/  @!P5 LDG.E.U8 R116, desc[UR22][R38.64] ;  /* 0x000000162674d981 */ /* 0x000aa2000c1e1100 */
[----:B------:R-:W-:Y:S01]  /*2f00*/  IADD3 R44, PT, PT, R46, R47, R44 ;  /* 0x0000002f2e2c7210 */ /* 0x000fe20007ffe02c */
[----:B------:R-:W-:Y:S01]  /*2f10*/  IMAD.SHL.U32 R2, R2, 0x100, RZ ;  /* 0x0000010002027824 */ /* 0x000fe200078e00ff */
[----:B------:R-:W-:Y:S02]  /*2f20*/  LOP3.LUT R43, R43, 0xf, RZ, 0xc0, !PT ;  /* 0x0000000f2b2b7812 */ /* 0x000fe400078ec0ff */
[----:B------:R-:W-:Y:S02]  /*2f30*/  LOP3.LUT R42, R42, 0x3, RZ, 0xc0, !PT ;  /* 0x000000032a2a7812 */ /* 0x000fe400078ec0ff */
[----:B------:R-:W-:-:S02]  /*2f40*/  SHF.R.S32.HI R167, RZ, 0x1f, R71 ;  /* 0x0000001fffa77819 */ /* 0x000fc40000011447 */
[----:B------:R-:W-:Y:S01]  /*2f50*/  IADD3 R40, P5, PT, R71, R110, RZ ;  /* 0x0000006e47287210 */ /* 0x000fe20007fbe0ff */
[----:B------:R-:W-:Y:S01]  /*2f60*/  IMAD R43, R44, 0x10, R43 ;  /* 0x000000102c2b7824 */ /* 0x000fe200078e022b */
[----:B------:R-:W-:Y:S02]  /*2f70*/  IADD3 R8, PT, PT, R42, R8, R37 ;  /* 0x000000082a087210 */ /* 0x000fe40007ffe025 */
[----:B------:R-:W-:Y:S01]  /*2f80*/  LOP3.LUT R37, R2, 0xf00, RZ, 0xe2, !PT ;  /* 0x00000f0002257812 */ /* 0x000fe200078ee2ff */
[----:B------:R-:W-:Y:S01]  /*2f90*/  IMAD.X R41, R167, 0x1, R111, P5 ;  /* 0x00000001a7297824 */ /* 0x000fe200028e066f */
[----:B------:R-:W-:Y:S02]  /*2fa0*/  SHF.R.S32.HI R164, RZ, 0x1f, R72 ;  /* 0x0000001fffa47819 */ /* 0x000fe40000011448 */
[-C--:B-----5:R-:W-:Y:S01]  /*2fb0*/  IADD3 R38, P5, PT, R72, R110.reuse, RZ ;  /* 0x0000006e48267210 */ /* 0x0a0fe20007fbe0ff */
[----:B------:R-:W-:Y:S01]  /*2fc0*/  IMAD R8, R8, 0x1000, R37 ;  /* 0x0000100008087824 */ /* 0x000fe200078e0225 */
[----:B------:R-:W-:Y:S01]  /*2fd0*/  LOP3.LUT R43, R43, 0xff, RZ, 0xc0, !PT ;  /* 0x000000ff2b2b7812 */ /* 0x000fe200078ec0ff */
[----:B------:R-:W-:Y:S01]  /*2fe0*/  VIADD R2, R3, 0xfffffff8 ;  /* 0xfffffff803027836 */ /* 0x000fe20000000000 */
[----:B------:R-:W-:Y:S01]  /*2ff0*/  SHF.R.S32.HI R160, RZ, 0x1f, R74 ;  /* 0x0000001fffa07819 */ /* 0x000fe2000001144a */
[----:B------:R-:W-:Y:S01]  /*3000*/  IMAD.X R39, R164, 0x1, R111, P5 ;  /* 0x00000001a4277824 */ /* 0x000fe200028e066f */
[----:B------:R-:W-:Y:S01]  /*3010*/  ISETP.GE.U32.AND P0, PT, R52, 0x7fffffda, PT ;  /* 0x7fffffda3400780c */ /* 0x000fe20003f06070 */
[----:B------:R-:W-:Y:S01]  /*3020*/  IMAD.IADD R8, R8, 0x1, R43 ;  /* 0x0000000108087824 */ /* 0x000fe200078e022b */
[----:B------:R-:W-:Y:S01]  /*3030*/  ISETP.GE.U32.AND P5, PT, R2, 0x7fffffd9, PT ;  /* 0x7fffffd90200780c */ /* 0x000fe20003fa6070 */
[----:B------:R-:W5:Y:S03]  /*3040*/  @!P3 LDG.E.U8 R137, desc[UR22][R40.64] ;  /* 0x000000162889b981 */ /* 0x000f66000c1e1100 */
[----:B------:R-:W-:Y:S01]  /*3050*/  LOP3.LUT R8, R8, 0xffff, RZ, 0xc0, !PT ;  /* 0x0000ffff08087812 */ /* 0x000fe200078ec0ff */
[----:B------:R0:W2:Y:S01]  /*3060*/  @!P4 LDG.E.U8 R130, desc[UR22][R38.64] ;  /* 0x000000162682c981 */ /* 0x0000a2000c1e1100 */
[----:B------:R-:W-:-:S02]  /*3070*/  IADD3 R44, P4, PT, R74, R110, RZ ;  /* 0x0000006e4a2c7210 */ /* 0x000fc40007f9e0ff */
[----:B------:R-:W-:Y:S02]  /*3080*/  SHF.R.U32.HI R37, RZ, 0xf, R8 ;  /* 0x0000000fff257819 */ /* 0x000fe40000011608 */
[----:B------:R-:W-:Y:S01]  /*3090*/  SHF.R.S32.HI R163, RZ, 0x1f, R73 ;  /* 0x0000001fffa37819 */ /* 0x000fe20000011449 */
[--C-:B------:R-:W-:Y:S01]  /*30a0*/  IMAD.X R45, R160, 0x1, R111.reuse, P4 ;  /* 0x00000001a02d7824 */ /* 0x100fe200020e066f */
[----:B------:R-:W-:Y:S01]  /*30b0*/  IADD3 R42, P3, PT, R73, R110, RZ ;  /* 0x0000006e492a7210 */ /* 0x000fe20007f7e0ff */
[----:B------:R-:W-:Y:S01]  /*30c0*/  VIADD R2, R3, 0xfffffff7 ;  /* 0xfffffff703027836 */ /* 0x000fe20000000000 */
[----:B------:R-:W-:Y:S02]  /*30d0*/  LOP3.LUT P4, RZ, R37, 0x1, RZ, 0xc0, !PT ;  /* 0x0000000125ff7812 */ /* 0x000fe4000788c0ff */
[----:B------:R0:W2:Y:S01]  /*30e0*/  @!P5 LDG.E.U8 R124, desc[UR22][R44.64] ;  /* 0x000000162c7cd981 */ /* 0x0000a2000c1e1100 */
[----:B------:R-:W-:Y:S01]  /*30f0*/  IMAD.X R43, R163, 0x1, R111, P3 ;  /* 0x00000001a32b7824 */ /* 0x000fe200018e066f */
[----:B------:R-:W-:-:S02]  /*3100*/  SHF.R.S32.HI R143, RZ, 0x1f, R76 ;  /* 0x0000001fff8f7819 */ /* 0x000fc4000001144c */
[-C--:B------:R-:W-:Y:S02]  /*3110*/  IADD3 R46, P5, PT, R76, R110.reuse, RZ ;  /* 0x0000006e4c2e7210 */ /* 0x080fe40007fbe0ff */
[----:B------:R-:W-:Y:S01]  /*3120*/  ISETP.GE.U32.AND P3, PT, R2, 0x7fffffd8, PT ;  /* 0x7fffffd80200780c */ /* 0x000fe20003f66070 */
[----:B------:R1:W2:Y:S01]  /*3130*/  @!P0 LDG.E.U8 R129, desc[UR22][R42.64] ;  /* 0x000000162a818981 */ /* 0x0002a2000c1e1100 */
[----:B------:R-:W-:Y:S01]  /*3140*/  SHF.R.U32.HI R37, RZ, 0x7, R8 ;  /* 0x00000007ff257819 */ /* 0x000fe20000011608 */
[----:B------:R-:W-:Y:S01]  /*3150*/  IMAD.X R47, R143, 0x1, R111, P5 ;  /* 0x000000018f2f7824 */ /* 0x000fe200028e066f */
[----:B------:R-:W-:Y:S02]  /*3160*/  SHF.R.S32.HI R159, RZ, 0x1f, R75 ;  /* 0x0000001fff9f7819 */ /* 0x000fe4000001144b */
[-C--:B0-----:R-:W-:Y:S01]  /*3170*/  IADD3 R38, P0, PT, R75, R110.reuse, RZ ;  /* 0x0000006e4b267210 */ /* 0x081fe20007f1e0ff */
[----:B------:R-:W-:Y:S01]  /*3180*/  VIADD R2, R3, 0xfffffff6 ;  /* 0xfffffff603027836 */ /* 0x000fe20000000000 */
[----:B------:R-:W-:Y:S01]  /*3190*/  LOP3.LUT P5, RZ, R37, 0x1, RZ, 0xc0, !PT ;  /* 0x0000000125ff7812 */ /* 0x000fe200078ac0ff */
[----:B------:R-:W2:Y:S01]  /*31a0*/  @P4 LDG.E.U8 R170, desc[UR22][R46.64] ;  /* 0x000000162eaa4981 */ /* 0x000ea2000c1e1100 */
[----:B------:R-:W-:Y:S01]  /*31b0*/  SHF.R.S32.HI R79, RZ, 0x1f, R78 ;  /* 0x0000001fff4f7819 */ /* 0x000fe2000001144e */
[----:B------:R-:W-:Y:S01]  /*31c0*/  IMAD.X R39, R159, 0x1, R111, P0 ;  /* 0x000000019f277824 */ /* 0x000fe200000e066f */
[----:B------:R-:W-:Y:S01]  /*31d0*/  IADD3 R44, P4, PT, R78, R110, RZ ;  /* 0x0000006e4e2c7210 */ /* 0x000fe20007f9e0ff */
[----:B------:R-:W-:Y:S01]  /*31e0*/  VIADD R37, R3, 0xfffffff4 ;  /* 0xfffffff403257836 */ /* 0x000fe20000000000 */
[----:B------:R-:W-:-:S02]  /*31f0*/  ISETP.GE.U32.AND P0, PT, R2, 0x7fffffd7, PT ;  /* 0x7fffffd70200780c */ /* 0x000fc40003f06070 */
[----:B------:R0:W2:Y:S01]  /*3200*/  @!P3 LDG.E.U8 R166, desc[UR22][R38.64] ;  /* 0x0000001626a6b981 */ /* 0x0000a2000c1e1100 */
[----:B------:R-:W-:Y:S01]  /*3210*/  IMAD.X R45, R79, 0x1, R111, P4 ;  /* 0x000000014f2d7824 */ /* 0x000fe200020e066f */
[----:B------:R-:W-:Y:S02]  /*3220*/  SHF.R.S32.HI R156, RZ, 0x1f, R77 ;  /* 0x0000001fff9c7819 */ /* 0x000fe4000001144d */
[-C--:B------:R-:W-:Y:S01]  /*3230*/  IADD3 R40, P3, PT, R77, R110.reuse, RZ ;  /* 0x0000006e4d287210 */ /* 0x080fe20007f7e0ff */
[----:B------:R-:W-:Y:S01]  /*3240*/  VIADD R2, R3, 0xfffffff5 ;  /* 0xfffffff503027836 */ /* 0x000fe20000000000 */
[----:B------:R-:W-:Y:S01]  /*3250*/  ISETP.GE.U32.AND P4, PT, R37, 0x7fffffd5, PT ;  /* 0x7fffffd52500780c */ /* 0x000fe20003f86070 */
[----:B------:R0:W2:Y:S01]  /*3260*/  @P5 LDG.E.U8 R174, desc[UR22][R44.64] ;  /* 0x000000162cae5981 */ /* 0x0000a2000c1e1100 */
[----:B------:R-:W-:Y:S01]  /*3270*/  SHF.R.S32.HI R152, RZ, 0x1f, R81 ;  /* 0x0000001fff987819 */ /* 0x000fe20000011451 */
[----:B------:R-:W-:Y:S01]  /*3280*/  IMAD.X R41, R156, 0x1, R111, P3 ;  /* 0x000000019c297824 */ /* 0x000fe200018e066f */
[----:B-1----:R-:W-:Y:S01]  /*3290*/  IADD3 R42, P5, PT, R81, R110, RZ ;  /* 0x0000006e512a7210 */ /* 0x002fe20007fbe0ff */
[----:B------:R-:W-:Y:S01]  /*32a0*/  VIADD R37, R3, 0xfffffff2 ;  /* 0xfffffff203257836 */ /* 0x000fe20000000000 */
[----:B------:R-:W-:-:S02]  /*32b0*/  ISETP.GE.U32.AND P3, PT, R2, 0x7fffffd6, PT ;  /* 0x7fffffd60200780c */ /* 0x000fc40003f66070 */
[----:B------:R1:W2:Y:S01]  /*32c0*/  @!P0 LDG.E.U8 R146, desc[UR22][R40.64] ;  /* 0x0000001628928981 */ /* 0x0002a2000c1e1100 */
[----:B------:R-:W-:Y:S01]  /*32d0*/  IMAD.X R43, R152, 0x1, R111, P5 ;  /* 0x00000001982b7824 */ /* 0x000fe200028e066f */
[----:B------:R-:W-:Y:S02]  /*32e0*/  SHF.R.S32.HI R155, RZ, 0x1f, R80 ;  /* 0x0000001fff9b7819 */ /* 0x000fe40000011450 */
[-C--:B0-----:R-:W-:Y:S01]  /*32f0*/  IADD3 R38, P0, PT, R80, R110.reuse, RZ ;  /* 0x0000006e50267210 */ /* 0x081fe20007f1e0ff */
[----:B------:R-:W-:Y:S01]  /*3300*/  VIADD R2, R3, 0xfffffff3 ;  /* 0xfffffff303027836 */ /* 0x000fe20000000000 */
[----:B------:R-:W-:Y:S01]  /*3310*/  ISETP.GE.U32.AND P5, PT, R37, 0x7fffffd3, PT ;  /* 0x7fffffd32500780c */ /* 0x000fe20003fa6070 */
[----:B------:R0:W2:Y:S01]  /*3320*/  @!P4 LDG.E.U8 R134, desc[UR22][R42.64] ;  /* 0x000000162a86c981 */ /* 0x0000a2000c1e1100 */
        /* <DEDUP_REMOVED lines=8> */
[-C--:B-1----:R-:W-:Y:S01]  /*33b0*/  IADD3 R40, P3, PT, R82, R110.reuse, RZ ;  /* 0x0000006e52287210 */ /* 0x082fe20007f7e0ff */
[----:B------:R-:W-:Y:S01]  /*33c0*/  VIADD R2, R3, 0xfffffff1 ;  /* 0xfffffff103027836 */ /* 0x000fe20000000000 */
[----:B------:R-:W-:Y:S01]  /*33d0*/  ISETP.GE.U32.AND P4, PT, R37, 0x7fffffd1, PT ;  /* 0x7fffffd12500780c */ /* 0x000fe20003f86070 */
[----:B------:R1:W2:Y:S01]  /*33e0*/  @!P5 LDG.E.U8 R128, desc[UR22][R44.64] ;  /* 0x000000162c80d981 */ /* 0x0002a2000c1e1100 */
[----:B------:R-:W-:Y:S01]  /*33f0*/  SHF.R.S32.HI R144, RZ, 0x1f, R85 ;  /* 0x0000001fff907819 */ /* 0x000fe20000011455 */
[----:B------:R-:W-:Y:S01]  /*3400*/  IMAD.X R41, R151, 0x1, R111, P3 ;  /* 0x0000000197297824 */ /* 0x000fe200018e066f */
[----:B0-----:R-:W-:-:S02]  /*3410*/  IADD3 R42, P5, PT, R85, R110, RZ ;  /* 0x0000006e552a7210 */ /* 0x001fc40007fbe0ff */
[----:B------:R-:W-:Y:S02]  /*3420*/  ISETP.GE.U32.AND P3, PT, R2, 0x7fffffd2, PT ;  /* 0x7fffffd20200780c */ /* 0x000fe40003f66070 */
[----:B------:R-:W-:Y:S01]  /*3430*/  SHF.R.U32.HI R37, RZ, 0xd, R8 ;  /* 0x0000000dff257819 */ /* 0x000fe20000011608 */
[----:B------:R0:W2:Y:S01]  /*3440*/  @!P0 LDG.E.U8 R133, desc[UR22][R40.64] ;  /* 0x0000001628858981 */ /* 0x0000a2000c1e1100 */
[--C-:B------:R-:W-:Y:S01]  /*3450*/  IMAD.X R43, R144, 0x1, R111.reuse, P5 ;  /* 0x00000001902b7824 */ /* 0x100fe200028e066f */
[----:B------:R-:W-:Y:S02]  /*3460*/  SHF.R.S32.HI R147, RZ, 0x1f, R84 ;  /* 0x0000001fff937819 */ /* 0x000fe40000011454 */
[----:B------:R-:W-:Y:S02]  /*3470*/  IADD3 R38, P0, PT, R84, R110, RZ ;  /* 0x0000006e54267210 */ /* 0x000fe40007f1e0ff */
[----:B------:R-:W-:Y:S01]  /*3480*/  LOP3.LUT P5, RZ, R37, 0x1, RZ, 0xc0, !PT ;  /* 0x0000000125ff7812 */ /* 0x000fe200078ac0ff */
[----:B------:R0:W2:Y:S01]  /*3490*/  @!P4 LDG.E.U8 R118, desc[UR22][R42.64] ;  /* 0x000000162a76c981 */ /* 0x0000a2000c1e1100 */
[----:B------:R-:W-:Y:S01]  /*34a0*/  SHF.R.U32.HI R2, RZ, 0xe, R8 ;  /* 0x0000000eff027819 */ /* 0x000fe20000011608 */
[----:B------:R-:W-:Y:S01]  /*34b0*/  IMAD.X R39, R147, 0x1, R111, P0 ;  /* 0x0000000193277824 */ /* 0x000fe200000e066f */
[----:B------:R-:W-:-:S02]  /*34c0*/  SHF.R.S32.HI R139, RZ, 0x1f, R87 ;  /* 0x0000001fff8b7819 */ /* 0x000fc40000011457 */
[-C--:B-1----:R-:W-:Y:S02]  /*34d0*/  IADD3 R44, P4, PT, R87, R110.reuse, RZ ;  /* 0x0000006e572c7210 */ /* 0x082fe40007f9e0ff */
[----:B------:R-:W-:Y:S01]  /*34e0*/  LOP3.LUT P0, RZ, R2, 0x1, RZ, 0xc0, !PT ;  /* 0x0000000102ff7812 */ /* 0x000fe2000780c0ff */
[----:B------:R1:W2:Y:S01]  /*34f0*/  @!P3 LDG.E.U8 R125, desc[UR22][R38.64] ;  /* 0x00000016267db981 */ /* 0x0002a2000c1e1100 */
[----:B------:R-:W-:Y:S01]  /*3500*/  SHF.R.U32.HI R37, RZ, 0xb, R8 ;  /* 0x0000000bff257819 */ /* 0x000fe20000011608 */
[--C-:B------:R-:W-:Y:S01]  /*3510*/  IMAD.X R45, R139, 0x1, R111.reuse, P4 ;  /* 0x000000018b2d7824 */ /* 0x100fe200020e066f */
[----:B------:R-:W-:Y:S02]  /*3520*/  SHF.R.S32.HI R140, RZ, 0x1f, R86 ;  /* 0x0000001fff8c7819 */ /* 0x000fe40000011456 */
[----:B0-----:R-:W-:Y:S02]  /*3530*/  IADD3 R40, P3, PT, R86, R110, RZ ;  /* 0x0000006e56287210 */ /* 0x001fe40007f7e0ff */
[----:B------:R-:W-:Y:S01]  /*3540*/  LOP3.LUT P4, RZ, R37, 0x1, RZ, 0xc0, !PT ;  /* 0x0000000125ff7812 */ /* 0x000fe2000788c0ff */
[----:B------:R0:W2:Y:S01]  /*3550*/  @P5 LDG.E.U8 R157, desc[UR22][R44.64] ;  /* 0x000000162c9d5981 */ /* 0x0000a2000c1e1100 */
[----:B------:R-:W-:Y:S01]  /*3560*/  SHF.R.U32.HI R2, RZ, 0xc, R8 ;  /* 0x0000000cff027819 */ /* 0x000fe20000011608 */
[----:B------:R-:W-:Y:S01]  /*3570*/  IMAD.X R41, R140, 0x1, R111, P3 ;  /* 0x000000018c297824 */ /* 0x000fe200018e066f */
[----:B------:R-:W-:-:S02]  /*3580*/  SHF.R.S32.HI R135, RZ, 0x1f, R89 ;  /* 0x0000001fff877819 */ /* 0x000fc40000011459 */
[-C--:B------:R-:W-:Y:S02]  /*3590*/  IADD3 R42, P5, PT, R89, R110.reuse, RZ ;  /* 0x0000006e592a7210 */ /* 0x080fe40007fbe0ff */
[----:B------:R-:W-:Y:S01]  /*35a0*/  LOP3.LUT P3, RZ, R2, 0x1, RZ, 0xc0, !PT ;  /* 0x0000000102ff7812 */ /* 0x000fe2000786c0ff */
[----:B------:R0:W2:Y:S01]  /*35b0*/  @P0 LDG.E.U8 R150, desc[UR22][R40.64] ;  /* 0x0000001628960981 */ /* 0x0000a2000c1e1100 */
[----:B------:R-:W-:Y:S01]  /*35c0*/  SHF.R.U32.HI R37, RZ, 0x9, R8 ;  /* 0x00000009ff257819 */ /* 0x000fe20000011608 */
[--C-:B------:R-:W-:Y:S01]  /*35d0*/  IMAD.X R43, R135, 0x1, R111.reuse, P5 ;  /* 0x00000001872b7824 */ /* 0x100fe200028e066f */
[----:B------:R-:W-:Y:S02]  /*35e0*/  SHF.R.S32.HI R136, RZ, 0x1f, R88 ;  /* 0x0000001fff887819 */ /* 0x000fe40000011458 */
[----:B-1----:R-:W-:Y:S02]  /*35f0*/  IADD3 R38, P0, PT, R88, R110, RZ ;  /* 0x0000006e58267210 */ /* 0x002fe40007f1e0ff */
[----:B------:R-:W-:Y:S01]  /*3600*/  LOP3.LUT P5, RZ, R37, 0x1, RZ, 0xc0, !PT ;  /* 0x0000000125ff7812 */ /* 0x000fe200078ac0ff */
[----:B------:R1:W2:Y:S01]  /*3610*/  @P4 LDG.E.U8 R141, desc[UR22][R42.64] ;  /* 0x000000162a8d4981 */ /* 0x0002a2000c1e1100 */
[----:B------:R-:W-:Y:S01]  /*3620*/  SHF.R.U32.HI R2, RZ, 0xa, R8 ;  /* 0x0000000aff027819 */ /* 0x000fe20000011608 */
[----:B------:R-:W-:Y:S01]  /*3630*/  IMAD.X R39, R136, 0x1, R111, P0 ;  /* 0x0000000188277824 */ /* 0x000fe200000e066f */
[----:B------:R-:W-:-:S02]  /*3640*/  SHF.R.S32.HI R131, RZ, 0x1f, R91 ;  /* 0x0000001fff837819 */ /* 0x000fc4000001145b */
[-C--:B0-----:R-:W-:Y:S02]  /*3650*/  IADD3 R44, P4, PT, R91, R110.reuse, RZ ;  /* 0x0000006e5b2c7210 */ /* 0x081fe40007f9e0ff */
[----:B------:R-:W-:Y:S01]  /*3660*/  LOP3.LUT P0, RZ, R2, 0x1, RZ, 0xc0, !PT ;  /* 0x0000000102ff7812 */ /* 0x000fe2000780c0ff */
[----:B------:R0:W2:Y:S01]  /*3670*/  @P3 LDG.E.U8 R138, desc[UR22][R38.64] ;  /* 0x00000016268a3981 */ /* 0x0000a2000c1e1100 */
[----:B------:R-:W-:Y:S01]  /*3680*/  SHF.R.S32.HI R132, RZ, 0x1f, R90 ;  /* 0x0000001fff847819 */ /* 0x000fe2000001145a */
[--C-:B------:R-:W-:Y:S01]  /*3690*/  IMAD.X R45, R131, 0x1, R111.reuse, P4 ;  /* 0x00000001832d7824 */ /* 0x100fe200020e066f */
[----:B------:R-:W-:Y:S02]  /*36a0*/  IADD3 R40, P3, PT, R90, R110, RZ ;  /* 0x0000006e5a287210 */ /* 0x000fe40007f7e0ff */
[--C-:B------:R-:W-:Y:S02]  /*36b0*/  SHF.R.U32.HI R37, RZ, 0x6, R8.reuse ;  /* 0x00000006ff257819 */ /* 0x100fe40000011608 */
[----:B------:R-:W2:Y:S01]  /*36c0*/  @P5 LDG.E.U8 R127, desc[UR22][R44.64] ;  /* 0x000000162c7f5981 */ /* 0x000ea2000c1e1100 */
[----:B------:R-:W-:Y:S01]  /*36d0*/  SHF.R.U32.HI R2, RZ, 0x8, R8 ;  /* 0x00000008ff027819 */ /* 0x000fe20000011608 */
[----:B------:R-:W-:Y:S01]  /*36e0*/  IMAD.X R41, R132, 0x1, R111, P3 ;  /* 0x0000000184297824 */ /* 0x000fe200018e066f */
[----:B------:R-:W-:-:S02]  /*36f0*/  SHF.R.S32.HI R94, RZ, 0x1f, R92 ;  /* 0x0000001fff5e7819 */ /* 0x000fc4000001145c */
[-C--:B-1----:R-:W-:Y:S02]  /*3700*/  IADD3 R42, P5, PT, R92, R110.reuse, RZ ;  /* 0x0000006e5c2a7210 */ /* 0x082fe40007fbe0ff */
[----:B------:R-:W-:Y:S01]  /*3710*/  LOP3.LUT P4, RZ, R37, 0x1, RZ, 0xc0, !PT ;  /* 0x0000000125ff7812 */ /* 0x000fe2000788c0ff */
[----:B------:R-:W2:Y:S01]  /*3720*/  @P0 LDG.E.U8 R126, desc[UR22][R40.64] ;  /* 0x00000016287e0981 */ /* 0x000ea2000c1e1100 */
[----:B------:R-:W-:Y:S01]  /*3730*/  LOP3.LUT P3, RZ, R2, 0x1, RZ, 0xc0, !PT ;  /* 0x0000000102ff7812 */ /* 0x000fe2000786c0ff */
[----:B------:R-:W-:Y:S01]  /*3740*/  IMAD.X R43, R94, 0x1, R111, P5 ;  /* 0x000000015e2b7824 */ /* 0x000fe200028e066f */
[----:B------:R-:W-:Y:S02]  /*3750*/  ISETP.GT.AND P0, PT, R175, 0x1f, PT ;  /* 0x0000001faf00780c */ /* 0x000fe40003f04270 */
[----:B------:R-:W-:Y:S02]  /*3760*/  SHF.R.S32.HI R95, RZ, 0x1f, R93 ;  /* 0x0000001fff5f7819 */ /* 0x000fe4000001145d */
[----:B------:R-:W-:-:S02]  /*3770*/  IADD3 R2, P5, PT, R93, R110, RZ ;  /* 0x0000006e5d027210 */ /* 0x000fc40007fbe0ff */
[----:B------:R-:W-:Y:S02]  /*3780*/  SHF.R.U32.HI R37, RZ, 0x5, R8 ;  /* 0x00000005ff257819 */ /* 0x000fe40000011608 */
[----:B------:R-:W-:Y:S01]  /*3790*/  ISETP.LT.AND P0, PT, R172, R3, P0 ;  /* 0x00000003ac00720c */ /* 0x000fe20000701270 */
[----:B------:R-:W-:Y:S01]  /*37a0*/  IMAD.X R3, R95, 0x1, R111, P5 ;  /* 0x000000015f037824 */ /* 0x000fe200028e066f */
[----:B------:R-:W-:Y:S02]  /*37b0*/  PRMT R120, RZ, 0x7610, R120 ;  /* 0x00007610ff787816 */ /* 0x000fe40000000078 */
[----:B------:R-:W-:Y:S02]  /*37c0*/  LOP3.LUT P5, RZ, R37, 0x1, RZ, 0xc0, !PT ;  /* 0x0000000125ff7812 */ /* 0x000fe400078ac0ff */
[----:B------:R-:W-:Y:S01]  /*37d0*/  SHF.R.U32.HI R37, RZ, 0x4, R8 ;  /* 0x00000004ff257819 */ /* 0x000fe20000011608 */
[----:B------:R1:W2:Y:S01]  /*37e0*/  @P4 LDG.E.U8 R154, desc[UR22][R2.64] ;  /* 0x00000016029a4981 */ /* 0x0002a2000c1e1100 */
[----:B------:R-:W-:-:S02]  /*37f0*/  SHF.R.S32.HI R97, RZ, 0x1f, R96 ;  /* 0x0000001fff617819 */ /* 0x000fc40000011460 */
[----:B0-----:R-:W-:Y:S01]  /*3800*/  IADD3 R38, P4, PT, R96, R110, RZ ;  /* 0x0000006e60267210 */ /* 0x001fe20007f9e0ff */
[----:B------:R0:W2:Y:S01]  /*3810*/  @P3 LDG.E.U8 R120, desc[UR22][R42.64] ;  /* 0x000000162a783981 */ /* 0x0000a2000c1e1100 */
[----:B------:R-:W-:Y:S02]  /*3820*/  LOP3.LUT P3, RZ, R37, 0x1, RZ, 0xc0, !PT ;  /* 0x0000000125ff7812 */ /* 0x000fe4000786c0ff */
[----:B------:R-:W-:Y:S01]  /*3830*/  SHF.R.U32.HI R37, RZ, 0x3, R8 ;  /* 0x00000003ff257819 */ /* 0x000fe20000011608 */
[----:B------:R-:W-:Y:S01]  /*3840*/  IMAD.X R39, R97, 0x1, R111, P4 ;  /* 0x0000000161277824 */ /* 0x000fe200020e066f */
[----:B------:R-:W-:Y:S02]  /*3850*/  PRMT R161, RZ, 0x7610, R161 ;  /* 0x00007610ffa17816 */ /* 0x000fe400000000a1 */
[----:B------:R-:W-:Y:S01]  /*3860*/  LOP3.LUT P4, RZ, R37, 0x1, RZ, 0xc0, !PT ;  /* 0x0000000125ff7812 */ /* 0x000fe2000788c0ff */
[----:B------:R-:W-:Y:S02]  /*3870*/  IMAD R37, R172, R123, RZ ;  /* 0x0000007bac257224 */ /* 0x000fe400078e02ff */
[C---:B------:R-:W-:Y:S01]  /*3880*/  IMAD R98, R122.reuse, 0x1b, RZ ;  /* 0x0000001b7a627824 */ /* 0x040fe200078e02ff */
[----:B------:R-:W2:Y:S01]  /*3890*/  @P5 LDG.E.U8 R161, desc[UR22][R38.64] ;  /* 0x0000001626a15981 */ /* 0x000ea2000c1e1100 */
[----:B------:R-:W-:Y:S01]  /*38a0*/  IMAD R100, R122, 0x1c, RZ ;  /* 0x0000001c7a647824 */ /* 0x000fe200078e02ff */
[----:B------:R-:W-:Y:S01]  /*38b0*/  IADD3 R107, P5, PT, R37, UR18, RZ ;  /* 0x00000012256b7c10 */ /* 0x000fe2000ffbe0ff */
[----:B------:R-:W-:Y:S01]  /*38c0*/  IMAD R25, R25, UR5, RZ ;  /* 0x0000000519197c24 */ /* 0x000fe2000f8e02ff */
[----:B------:R-:W-:-:S02]  /*38d0*/  SHF.R.S32.HI R99, RZ, 0x1f, R98 ;  /* 0x0000001fff637819 */ /* 0x000fc40000011462 */
[-C--:B-1----:R-:W-:Y:S02]  /*38e0*/  IADD3 R2, P6, PT, R98, R110.reuse, RZ ;  /* 0x0000006e62027210 */ /* 0x082fe40007fde0ff */
[----:B------:R-:W-:Y:S01]  /*38f0*/  LEA.HI.X.SX32 R109, R37, UR19, 0x1, P5 ;  /* 0x00000013256d7c11 */ /* 0x000fe2000a8f0eff */
[----:B------:R-:W-:Y:S01]  /*3900*/  IMAD R34, R34, UR5, RZ ;  /* 0x0000000522227c24 */ /* 0x000fe2000f8e02ff */
[----:B------:R-:W-:Y:S01]  /*3910*/  SHF.R.S32.HI R101, RZ, 0x1f, R100 ;  /* 0x0000001fff657819 */ /* 0x000fe20000011464 */
[--C-:B------:R-:W-:Y:S01]  /*3920*/  IMAD.X R3, R99, 0x1, R111.reuse, P6 ;  /* 0x0000000163037824 */ /* 0x100fe200030e066f */
[----:B------:R-:W-:Y:S01]  /*3930*/  IADD3 R104, P5, PT, R100, R110, RZ ;  /* 0x0000006e64687210 */ /* 0x000fe20007fbe0ff */
[----:B------:R-:W-:Y:S01]  /*3940*/  IMAD R27, R27, UR5, RZ ;  /* 0x000000051b1b7c24 */ /* 0x000fe2000f8e02ff */
[-C--:B------:R-:W-:Y:S01]  /*3950*/  IADD3 R65, P6, PT, R25, R107.reuse, RZ ;  /* 0x0000006b19417210 */ /* 0x080fe20007fde0ff */
[----:B------:R-:W-:Y:S02]  /*3960*/  IMAD R36, R36, UR5, RZ ;  /* 0x0000000524247c24 */ /* 0x000fe4000f8e02ff */
[----:B------:R-:W-:Y:S01]  /*3970*/  IMAD.X R105, R101, 0x1, R111, P5 ;  /* 0x0000000165697824 */ /* 0x000fe200028e066f */
[----:B------:R-:W-:Y:S01]  /*3980*/  IADD3 R64, P5, PT, R34, R107, RZ ;  /* 0x0000006b22407210 */ /* 0x000fe20007fbe0ff */
[----:B------:R-:W-:Y:S01]  /*3990*/  IMAD R29, R29, UR5, RZ ;  /* 0x000000051d1d7c24 */ /* 0x000fe2000f8e02ff */
[----:B------:R-:W-:-:S02]  /*39a0*/  LEA.HI.X.SX32 R63, R25, R109, 0x1, P6 ;  /* 0x0000006d193f7211 */ /* 0x000fc400030f0eff */
[----:B------:R-:W-:Y:S01]  /*39b0*/  IADD3 R61, P6, PT, R27, R107, RZ ;  /* 0x0000006b1b3d7210 */ /* 0x000fe20007fde0ff */
[----:B------:R-:W-:Y:S01]  /*39c0*/  IMAD R23, R23, UR5, RZ ;  /* 0x0000000517177c24 */ /* 0x000fe2000f8e02ff */
[----:B------:R-:W-:Y:S01]  /*39d0*/  LEA.HI.X.SX32 R62, R34, R109, 0x1, P5 ;  /* 0x0000006d223e7211 */ /* 0x000fe200028f0eff */
[----:B------:R-:W-:Y:S01]  /*39e0*/  IMAD R31, R31, UR5, RZ ;  /* 0x000000051f1f7c24 */ /* 0x000fe2000f8e02ff */
[----:B------:R-:W-:Y:S02]  /*39f0*/  IADD3 R59, P5, PT, R36, R107, RZ ;  /* 0x0000006b243b7210 */ /* 0x000fe40007fbe0ff */
[----:B------:R-:W-:Y:S02]  /*3a00*/  LEA.HI.X.SX32 R58, R27, R109, 0x1, P6 ;  /* 0x0000006d1b3a7211 */ /* 0x000fe400030f0eff */
[----:B------:R-:W-:Y:S01]  /*3a10*/  IADD3 R60, P6, PT, R29, R107, RZ ;  /* 0x0000006b1d3c7210 */ /* 0x000fe20007fde0ff */
[----:B------:R-:W-:Y:S01]  /*3a20*/  IMAD R18, R18, UR5, RZ ;  /* 0x0000000512127c24 */ /* 0x000fe2000f8e02ff */
[----:B------:R-:W-:Y:S01]  /*3a30*/  LEA.HI.X.SX32 R57, R36, R109, 0x1, P5 ;  /* 0x0000006d24397211 */ /* 0x000fe200028f0eff */
[----:B------:R-:W-:Y:S01]  /*3a40*/  IMAD R32, R32, UR5, RZ ;  /* 0x0000000520207c24 */ /* 0x000fe2000f8e02ff */
[----:B------:R-:W-:-:S02]  /*3a50*/  IADD3 R55, P5, PT, R23, R107, RZ ;  /* 0x0000006b17377210 */ /* 0x000fc40007fbe0ff */
[----:B------:R-:W-:Y:S02]  /*3a60*/  LEA.HI.X.SX32 R56, R29, R109, 0x1, P6 ;  /* 0x0000006d1d387211 */ /* 0x000fe400030f0eff */
        /* <DEDUP_REMOVED lines=12> */
[----:B------:R-:W-:Y:S02]  /*3b30*/  PRMT R142, RZ, 0x7610, R142 ;  /* 0x00007610ff8e7816 */ /* 0x000fe4000000008e */
[----:B------:R-:W-:Y:S01]  /*3b40*/  IADD3 R48, P6, PT, R30, R107, RZ ;  /* 0x0000006b1e307210 */ /* 0x000fe20007fde0ff */
[----:B------:R-:W-:Y:S01]  /*3b50*/  IMAD R24, R24, UR5, RZ ;  /* 0x0000000518187c24 */ /* 0x000fe2000f8e02ff */
[----:B------:R-:W-:Y:S02]  /*3b60*/  SHF.R.U32.HI R40, RZ, 0x2, R8 ;  /* 0x00000002ff287819 */ /* 0x000fe40000011608 */
[----:B------:R-:W-:Y:S01]  /*3b70*/  LEA.HI.X.SX32 R45, R22, R109, 0x1, P5 ;  /* 0x0000006d162d7211 */ /* 0x000fe200028f0eff */
[----:B------:R-:W-:Y:S01]  /*3b80*/  IMAD R33, R33, UR5, RZ ;  /* 0x0000000521217c24 */ /* 0x000fe2000f8e02ff */
[----:B0-----:R-:W-:Y:S01]  /*3b90*/  IADD3 R43, P5, PT, R16, R107, RZ ;  /* 0x0000006b102b7210 */ /* 0x001fe20007fbe0ff */
[----:B------:R0:W2:Y:S01]  /*3ba0*/  @P3 LDG.E.U8 R142, desc[UR22][R2.64] ;  /* 0x00000016028e3981 */ /* 0x0000a2000c1e1100 */
[----:B------:R-:W-:-:S02]  /*3bb0*/  LEA.HI.X.SX32 R44, R30, R109, 0x1, P6 ;  /* 0x0000006d1e2c7211 */ /* 0x000fc400030f0eff */
[----:B------:R-:W-:Y:S02]  /*3bc0*/  IADD3 R41, P6, PT, R26, R107, RZ ;  /* 0x0000006b1a297210 */ /* 0x000fe40007fde0ff */
[----:B------:R-:W-:Y:S01]  /*3bd0*/  LOP3.LUT P3, RZ, R40, 0x1, RZ, 0xc0, !PT ;  /* 0x0000000128ff7812 */ /* 0x000fe2000786c0ff */
[----:B------:R-:W-:Y:S01]  /*3be0*/  IMAD R14, R14, UR5, RZ ;  /* 0x000000050e0e7c24 */ /* 0x000fe2000f8e02ff */
[----:B------:R-:W-:Y:S02]  /*3bf0*/  LEA.HI.X.SX32 R40, R16, R109, 0x1, P5 ;  /* 0x0000006d10287211 */ /* 0x000fe400028f0eff */
[----:B------:R-:W-:Y:S01]  /*3c00*/  IADD3 R42, P5, PT, R24, R107, RZ ;  /* 0x0000006b182a7210 */ /* 0x000fe20007fbe0ff */
[----:B0-----:R-:W-:Y:S01]  /*3c10*/  IMAD R2, R35, UR5, RZ ;  /* 0x0000000523027c24 */ /* 0x001fe2000f8e02ff */
        /* <DEDUP_REMOVED lines=19> */
[----:B------:R-:W-:Y:S02]  /*3d50*/  IADD3 R25, P6, PT, R21, R107, RZ ;  /* 0x0000006b15197210 */ /* 0x000fe40007fde0ff */
[----:B------:R-:W-:Y:S01]  /*3d60*/  LEA.HI.X.SX32 R26, R12, R109, 0x1, P5 ;  /* 0x0000006d0c1a7211 */ /* 0x000fe200028f0eff */
[----:B------:R-:W-:Y:S01]  /*3d70*/  IMAD R15, R15, UR5, RZ ;  /* 0x000000050f0f7c24 */ /* 0x000fe2000f8e02ff */
[----:B------:R-:W-:Y:S02]  /*3d80*/  IADD3 R23, P5, PT, R20, R107, RZ ;  /* 0x0000006b14177210 */ /* 0x000fe40007fbe0ff */
[----:B------:R-:W-:Y:S02]  /*3d90*/  LEA.HI.X.SX32 R22, R21, R109, 0x1, P6 ;  /* 0x0000006d15167211 */ /* 0x000fe400030f0eff */
[----:B------:R-:W-:Y:S01]  /*3da0*/  IADD3 R24, P6, PT, R17, R107, RZ ;  /* 0x0000006b11187210 */ /* 0x000fe20007fde0ff */
[----:B------:R-:W-:Y:S01]  /*3db0*/  IMAD R10, R10, UR5, RZ ;  /* 0x000000050a0a7c24 */ /* 0x000fe2000f8e02ff */
[-C--:B------:R-:W-:Y:S01]  /*3dc0*/  LEA.HI.X.SX32 R21, R20, R109.reuse, 0x1, P5 ;  /* 0x0000006d14157211 */ /* 0x080fe200028f0eff */
[----:B------:R-:W-:Y:S01]  /*3dd0*/  IMAD R102, R11, UR5, RZ ;  /* 0x000000050b667c24 */ /* 0x000fe2000f8e02ff */
[----:B------:R-:W-:-:S02]  /*3de0*/  LEA.HI.X.SX32 R20, R17, R109, 0x1, P6 ;  /* 0x0000006d11147211 */ /* 0x000fc400030f0eff */
[-C--:B------:R-:W-:Y:S01]  /*3df0*/  IADD3 R17, P6, PT, R15, R107.reuse, RZ ;  /* 0x0000006b0f117210 */ /* 0x080fe20007fde0ff */
[----:B------:R-:W-:Y:S01]  /*3e00*/  IMAD R3, R13, UR5, RZ ;  /* 0x000000050d037c24 */ /* 0x000fe2000f8e02ff */
[----:B------:R-:W-:Y:S01]  /*3e10*/  IADD3 R19, P5, PT, R10, R107, RZ ;  /* 0x0000006b0a137210 */ /* 0x000fe20007fbe0ff */
[----:B------:R-:W-:Y:S01]  /*3e20*/  IMAD R103, R9, UR5, RZ ;  /* 0x0000000509677c24 */ /* 0x000fe2000f8e02ff */
[----:B------:R-:W-:Y:S02]  /*3e30*/  LEA.HI.X.SX32 R15, R15, R109, 0x1, P6 ;  /* 0x0000006d0f0f7211 */ /* 0x000fe400030f0eff */
[----:B------:R-:W-:Y:S02]  /*3e40*/  IADD3 R13, P6, PT, R102, R107, RZ ;  /* 0x0000006b660d7210 */ /* 0x000fe40007fde0ff */
[-C--:B------:R-:W-:Y:S01]  /*3e50*/  LEA.HI.X.SX32 R16, R10, R109.reuse, 0x1, P5 ;  /* 0x0000006d0a107211 */ /* 0x080fe200028f0eff */
[----:B------:R-:W-:Y:S01]  /*3e60*/  IMAD R2, R4, UR5, RZ ;  /* 0x0000000504027c24 */ /* 0x000fe2000f8e02ff */
[----:B------:R-:W-:-:S02]  /*3e70*/  LEA.HI.X.SX32 R10, R102, R109, 0x1, P6 ;  /* 0x0000006d660a7211 */ /* 0x000fc400030f0eff */
[-C--:B------:R-:W-:Y:S01]  /*3e80*/  IADD3 R12, P6, PT, R103, R107.reuse, RZ ;  /* 0x0000006b670c7210 */ /* 0x080fe20007fde0ff */
[----:B------:R-:W-:Y:S01]  /*3e90*/  IMAD R106, R5, UR5, RZ ;  /* 0x00000005056a7c24 */ /* 0x000fe2000f8e02ff */
[----:B------:R-:W-:Y:S02]  /*3ea0*/  SHF.R.U32.HI R102, RZ, 0x1, R8 ;  /* 0x00000001ff667819 */ /* 0x000fe40000011608 */
[----:B------:R-:W-:Y:S02]  /*3eb0*/  IADD3 R18, P5, PT, R3, R107, RZ ;  /* 0x0000006b03127210 */ /* 0x000fe40007fbe0ff */
[----:B------:R-:W-:Y:S02]  /*3ec0*/  LEA.HI.X.SX32 R8, R103, R109, 0x1, P6 ;  /* 0x0000006d67087211 */ /* 0x000fe400030f0eff */
[----:B------:R-:W-:Y:S02]  /*3ed0*/  IADD3 R5, P6, PT, R2, R107, RZ ;  /* 0x0000006b02057210 */ /* 0x000fe40007fde0ff */
[----:B------:R-:W-:-:S02]  /*3ee0*/  LEA.HI.X.SX32 R14, R3, R109, 0x1, P5 ;  /* 0x0000006d030e7211 */ /* 0x000fc400028f0eff */
[----:B------:R-:W-:Y:S01]  /*3ef0*/  LEA.HI.X.SX32 R3, R2, R109, 0x1, P6 ;  /* 0x0000006d02037211 */ /* 0x000fe200030f0eff */
[----:B------:R-:W-:Y:S01]  /*3f00*/  @P0 IMAD.MOV.U32 R103, RZ, RZ, R63 ;  /* 0x000000ffff670224 */ /* 0x000fe200078e003f */
[----:B------:R-:W-:Y:S02]  /*3f10*/  PRMT R145, RZ, 0x7610, R145 ;  /* 0x00007610ff917816 */ /* 0x000fe40000000091 */
[----:B------:R-:W-:Y:S01]  /*3f20*/  LOP3.LUT P6, RZ, R102, 0x1, RZ, 0xc0, !PT ;  /* 0x0000000166ff7812 */ /* 0x000fe200078cc0ff */
[----:B------:R-:W-:Y:S01]  /*3f30*/  @P0 IMAD.MOV.U32 R102, RZ, RZ, R65 ;  /* 0x000000ffff660224 */ /* 0x000fe200078e0041 */
[----:B------:R-:W-:-:S04]  /*3f40*/  PRMT R149, RZ, 0x7610, R149 ;  /* 0x00007610ff957816 */ /* 0x000fc80000000095 */
[----:B------:R0:W2:Y:S01]  /*3f50*/  @P0 LDG.E.U8 R145, desc[UR22][R102.64] ;  /* 0x0000001666910981 */ /* 0x0000a2000c1e1100 */
[----:B------:R-:W-:Y:S01]  /*3f60*/  PRMT R169, RZ, 0x7610, R169 ;  /* 0x00007610ffa97816 */ /* 0x000fe200000000a9 */
[----:B0-----:R-:W-:Y:S02]  /*3f70*/  @P0 IMAD.MOV.U32 R102, RZ, RZ, R64 ;  /* 0x000000ffff660224 */ /* 0x001fe400078e0040 */
[----:B------:R-:W-:-:S05]  /*3f80*/  @P0 IMAD.MOV.U32 R103, RZ, RZ, R62 ;  /* 0x000000ffff670224 */ /* 0x000fca00078e003e */
        /* <DEDUP_REMOVED lines=53> */
[----:B------:R-:W-:Y:S01]  /*42e0*/  IMAD R7, R7, UR5, RZ ;  /* 0x0000000507077c24 */ /* 0x000fe2000f8e02ff */
[----:B------:R-:W-:Y:S01]  /*42f0*/  PRMT R201, RZ, 0x7610, R201 ;  /* 0x00007610ffc97816 */ /* 0x000fe200000000c9 */
[----:B0-----:R-:W-:Y:S02]  /*4300*/  @P0 IMAD.MOV.U32 R102, RZ, RZ, R35 ;  /* 0x000000ffff660224 */ /* 0x001fe400078e0023 */
[----:B------:R-:W-:Y:S01]  /*4310*/  @P0 IMAD.MOV.U32 R103, RZ, RZ, R33 ;  /* 0x000000ffff670224 */ /* 0x000fe200078e0021 */
[----:B------:R-:W-:Y:S01]  /*4320*/  IADD3 R11, P5, PT, R7, R107, RZ ;  /* 0x0000006b070b7210 */ /* 0x000fe20007fbe0ff */
[----:B------:R-:W-:-:S03]  /*4330*/  IMAD R6, R6, UR5, RZ ;  /* 0x0000000506067c24 */ /* 0x000fc6000f8e02ff */
[----:B------:R0:W2:Y:S01]  /*4340*/  @P0 LDG.E.U8 R199, desc[UR22][R102.64] ;  /* 0x0000001666c70981 */ /* 0x0000a2000c1e1100 */
[----:B------:R-:W-:Y:S02]  /*4350*/  PRMT R203, RZ, 0x7610, R203 ;  /* 0x00007610ffcb7816 */ /* 0x000fe400000000cb */
[----:B------:R-:W-:Y:S01]  /*4360*/  LEA.HI.X.SX32 R9, R7, R109, 0x1, P5 ;  /* 0x0000006d07097211 */ /* 0x000fe200028f0eff */
[----:B0-----:R-:W-:Y:S02]  /*4370*/  @P0 IMAD.MOV.U32 R102, RZ, RZ, R36 ;  /* 0x000000ffff660224 */ /* 0x001fe400078e0024 */
[----:B------:R-:W-:Y:S01]  /*4380*/  @P0 IMAD.MOV.U32 R103, RZ, RZ, R32 ;  /* 0x000000ffff670224 */ /* 0x000fe200078e0020 */
[----:B------:R-:W-:-:S04]  /*4390*/  IADD3 R7, P5, PT, R6, R107, RZ ;  /* 0x0000006b06077210 */ /* 0x000fc80007fbe0ff */
[----:B------:R0:W3:Y:S01]  /*43a0*/  @P0 LDG.E.U8 R201, desc[UR22][R102.64] ;  /* 0x0000001666c90981 */ /* 0x0000e2000c1e1100 */
[----:B------:R-:W-:Y:S02]  /*43b0*/  PRMT R207, RZ, 0x7610, R207 ;  /* 0x00007610ffcf7816 */ /* 0x000fe400000000cf */
[----:B------:R-:W-:Y:S01]  /*43c0*/  LEA.HI.X.SX32 R4, R6, R109, 0x1, P5 ;  /* 0x0000006d06047211 */ /* 0x000fe200028f0eff */
[----:B0-----:R-:W-:Y:S02]  /*43d0*/  @P0 IMAD.MOV.U32 R102, RZ, RZ, R31 ;  /* 0x000000ffff660224 */ /* 0x001fe400078e001f */
[----:B------:R-:W-:Y:S01]  /*43e0*/  @P0 IMAD.MOV.U32 R103, RZ, RZ, R28 ;  /* 0x000000ffff670224 */ /* 0x000fe200078e001c */
[C---:B------:R-:W-:Y:S01]  /*43f0*/  IADD3 R6, P5, PT, R106.reuse, R107, RZ ;  /* 0x0000006b6a067210 */ /* 0x040fe20007fbe0ff */
[----:B------:R-:W3:Y:S04]  /*4400*/  @P4 LDG.E.U8 R207, desc[UR22][R104.64] ;  /* 0x0000001668cf4981 */ /* 0x000ee8000c1e1100 */
[----:B------:R0:W3:Y:S01]  /*4410*/  @P0 LDG.E.U8 R203, desc[UR22][R102.64] ;  /* 0x0000001666cb0981 */ /* 0x0000e2000c1e1100 */
[----:B------:R-:W-:Y:S01]  /*4420*/  LEA.HI.X.SX32 R2, R106, R109, 0x1, P5 ;  /* 0x0000006d6a027211 */ /* 0x000fe200028f0eff */
[----:B------:R-:W-:Y:S01]  /*4430*/  @P0 IMAD.MOV.U32 R106, RZ, RZ, R29 ;  /* 0x000000ffff6a0224 */ /* 0x000fe200078e001d */
[----:B------:R-:W-:Y:S01]  /*4440*/  PRMT R205, RZ, 0x7610, R205 ;  /* 0x00007610ffcd7816 */ /* 0x000fe200000000cd */
[----:B------:R-:W-:-:S02]  /*4450*/  @P0 IMAD.MOV.U32 R107, RZ, RZ, R27 ;  /* 0x000000ffff6b0224 */ /* 0x000fc400078e001b */
[----:B0-----:R-:W-:-:S03]  /*4460*/  IMAD R103, R122, 0x1d, RZ ;  /* 0x0000001d7a677824 */ /* 0x001fc600078e02ff */
[----:B------:R0:W5:Y:S01]  /*4470*/  @P0 LDG.E.U8 R205, desc[UR22][R106.64] ;  /* 0x000000166acd0981 */ /* 0x000162000c1e1100 */
[----:B------:R-:W-:Y:S01]  /*4480*/  IMAD R104, R122, 0x1e, RZ ;  /* 0x0000001e7a687824 */ /* 0x000fe200078e02ff */
[----:B------:R-:W-:Y:S02]  /*4490*/  SHF.R.S32.HI R105, RZ, 0x1f, R103 ;  /* 0x0000001fff697819 */ /* 0x000fe40000011467 */
[-C--:B------:R-:W-:Y:S01]  /*44a0*/  IADD3 R114, P4, PT, R103, R110.reuse, RZ ;  /* 0x0000006e67727210 */ /* 0x080fe20007f9e0ff */
[----:B------:R-:W-:Y:S01]  /*44b0*/  @P0 IMAD.MOV.U32 R108, RZ, RZ, R30 ;  /* 0x000000ffff6c0224 */ /* 0x000fe200078e001e */
[----:B------:R-:W-:Y:S01]  /*44c0*/  PRMT R211, RZ, 0x7610, R211 ;  /* 0x00007610ffd37816 */ /* 0x000fe200000000d3 */
[----:B------:R-:W-:Y:S01]  /*44d0*/  @P0 IMAD.MOV.U32 R109, RZ, RZ, R26 ;  /* 0x000000ffff6d0224 */ /* 0x000fe200078e001a */
[----:B0-----:R-:W-:Y:S01]  /*44e0*/  SHF.R.S32.HI R107, RZ, 0x1f, R104 ;  /* 0x0000001fff6b7819 */ /* 0x001fe20000011468 */
[--C-:B------:R-:W-:Y:S01]  /*44f0*/  IMAD.X R115, R105, 0x1, R111.reuse, P4 ;  /* 0x0000000169737824 */ /* 0x100fe200020e066f */
[-C--:B------:R-:W-:Y:S01]  /*4500*/  IADD3 R112, P4, PT, R104, R110.reuse, RZ ;  /* 0x0000006e68707210 */ /* 0x080fe20007f9e0ff */
[----:B------:R-:W-:Y:S01]  /*4510*/  IMAD R106, R122, 0x1f, RZ ;  /* 0x0000001f7a6a7824 */ /* 0x000fe200078e02ff */
[----:B------:R0:W5:Y:S03]  /*4520*/  @P0 LDG.E.U8 R211, desc[UR22][R108.64] ;  /* 0x000000166cd30981 */ /* 0x000166000c1e1100 */
[----:B------:R-:W-:Y:S01]  /*4530*/  IMAD.X R113, R107, 0x1, R111, P4 ;  /* 0x000000016b717824 */ /* 0x000fe200020e066f */
[----:B------:R-:W-:-:S02]  /*4540*/  IADD3 R110, P4, PT, R106, R110, RZ ;  /* 0x0000006e6a6e7210 */ /* 0x000fc40007f9e0ff */
[----:B------:R-:W-:Y:S02]  /*4550*/  PRMT R176, RZ, 0x7610, R176 ;  /* 0x00007610ffb07816 */ /* 0x000fe400000000b0 */
[----:B0-----:R-:W-:-:S05]  /*4560*/  SHF.R.S32.HI R108, RZ, 0x1f, R106 ;  /* 0x0000001fff6c7819 */ /* 0x001fca000001146a */
[----:B------:R-:W-:Y:S01]  /*4570*/  IMAD.X R111, R108, 0x1, R111, P4 ;  /* 0x000000016c6f7824 */ /* 0x000fe200020e066f */
[----:B------:R-:W-:-:S04]  /*4580*/  PRMT R213, RZ, 0x7610, R213 ;  /* 0x00007610ffd57816 */ /* 0x000fc800000000d5 */
[----:B------:R0:W5:Y:S01]  /*4590*/  @!P2 LDG.E.U8 R176, desc[UR22][R110.64] ;  /* 0x000000166eb0a981 */ /* 0x000162000c1e1100 */
[----:B------:R-:W-:Y:S01]  /*45a0*/  PRMT R215, RZ, 0x7610, R215 ;  /* 0x00007610ffd77816 */ /* 0x000fe200000000d7 */
[----:B0-----:R-:W-:Y:S02]  /*45b0*/  @P0 IMAD.MOV.U32 R110, RZ, RZ, R25 ;  /* 0x000000ffff6e0224 */ /* 0x001fe400078e0019 */
[----:B------:R-:W-:-:S05]  /*45c0*/  @P0 IMAD.MOV.U32 R111, RZ, RZ, R22 ;  /* 0x000000ffff6f0224 */ /* 0x000fca00078e0016 */
[----:B------:R0:W5:Y:S01]  /*45d0*/  @P0 LDG.E.U8 R213, desc[UR22][R110.64] ;  /* 0x000000166ed50981 */ /* 0x000162000c1e1100 */
        /* <DEDUP_REMOVED lines=34> */
[----:B------:R-:W-:Y:S01]  /*4800*/  @P0 IMAD.MOV.U32 R111, RZ, RZ, R4 ;  /* 0x000000ffff6f0224 */ /* 0x000fe200078e0004 */
[----:B------:R-:W-:-:S04]  /*4810*/  PRMT R102, RZ, 0x7610, R102 ;  /* 0x00007610ff667816 */ /* 0x000fc80000000066 */
[----:B------:R0:W5:Y:S01]  /*4820*/  @P0 LDG.E.U8 R231, desc[UR22][R110.64] ;  /* 0x000000166ee70981 */ /* 0x000162000c1e1100 */
[----:B------:R-:W-:Y:S02]  /*4830*/  PRMT R209, RZ, 0x7610, R209 ;  /* 0x00007610ffd17816 */ /* 0x000fe400000000d1 */
[----:B------:R-:W-:Y:S01]  /*4840*/  PRMT R235, RZ, 0x7610, R235 ;  /* 0x00007610ffeb7816 */ /* 0x000fe200000000eb */
[----:B------:R-:W5:Y:S04]  /*4850*/  @P3 LDG.E.U8 R102, desc[UR22][R114.64] ;  /* 0x0000001672663981 */ /* 0x000f68000c1e1100 */
[----:B------:R-:W5:Y:S01]  /*4860*/  @P6 LDG.E.U8 R209, desc[UR22][R112.64] ;  /* 0x0000001670d16981 */ /* 0x000f62000c1e1100 */
[----:B0-----:R-:W-:Y:S02]  /*4870*/  @P0 IMAD.MOV.U32 R110, RZ, RZ, R5 ;  /* 0x000000ffff6e0224 */ /* 0x001fe400078e0005 */
[----:B------:R-:W-:-:S05]  /*4880*/  @P0 IMAD.MOV.U32 R111, RZ, RZ, R3 ;  /* 0x000000ffff6f0224 */ /* 0x000fca00078e0003 */
[----:B------:R0:W5:Y:S02]  /*4890*/  @P0 LDG.E.U8 R233, desc[UR22][R110.64] ;  /* 0x000000166ee90981 */ /* 0x000164000c1e1100 */
[----:B0-----:R-:W-:Y:S02]  /*48a0*/  @P0 IMAD.MOV.U32 R110, RZ, RZ, R6 ;  /* 0x000000ffff6e0224 */ /* 0x001fe400078e0006 */
[----:B------:R-:W-:-:S05]  /*48b0*/  @P0 IMAD.MOV.U32 R111, RZ, RZ, R2 ;  /* 0x000000ffff6f0224 */ /* 0x000fca00078e0002 */
[----:B------:R0:W5:Y:S01]  /*48c0*/  @P0 LDG.E.U8 R235, desc[UR22][R110.64] ;  /* 0x000000166eeb0981 */ /* 0x000162000c1e1100 */
[----:B------:R-:W-:Y:S02]  /*48d0*/  SHF.R.S32.HI R112, RZ, 0x7, R165 ;  /* 0x00000007ff707819 */ /* 0x000fe400000114a5 */
[C---:B------:R-:W-:Y:S02]  /*48e0*/  LOP3.LUT R109, R165.reuse, 0x7f, RZ, 0xc0, !PT ;  /* 0x0000007fa56d7812 */ /* 0x040fe400078ec0ff */
[----:B------:R-:W-:Y:S01]  /*48f0*/  LOP3.LUT R114, R165, 0x80, RZ, 0xc0, !PT ;  /* 0x00000080a5727812 */ /* 0x000fe200078ec0ff */
[----:B------:R-:W-:-:S04]  /*4900*/  @!UP1 UIADD3 UR4, UPT, UPT, -UR4, 0x100000, URZ ;  /* 0x0010000004049890 */ /* 0x000fc8000fffe1ff */
[----:B------:R-:W-:Y:S02]  /*4910*/  @!UP1 USHF.L.U32 UR5, UR4, 0xb, URZ ;  /* 0x0000000b04059899 */ /* 0x000fe400080006ff */
[----:B------:R-:W-:Y:S01]  /*4920*/  @!UP1 USHF.L.U32 UR4, UR4, 0x1, URZ ;  /* 0x0000000104049899 */ /* 0x000fe200080006ff */
[----:B------:R-:W-:Y:S01]  /*4930*/  SGXT R112, R112, 0x1 ;  /* 0x000000017070781a */ /* 0x000fe20000000200 */
[----:B------:R-:W-:Y:S01]  /*4940*/  IMAD R109, R114, 0x20, R109 ;  /* 0x00000020726d7824 */ /* 0x000fe200078e026d */
[----:B------:R-:W-:Y:S02]  /*4950*/  VOTEU.ALL UP1, P1 ;  /* 0x0000000000ff7886 */ /* 0x000fe40000820000 */
[----:B------:R-:W-:Y:S02]  /*4960*/  LOP3.LUT R112, R112, 0x90, RZ, 0xc0, !PT ;  /* 0x0000009070707812 */ /* 0x000fe400078ec0ff */
[----:B0-----:R-:W-:Y:S02]  /*4970*/  LOP3.LUT R111, R109, 0x10, RZ, 0x3c, !PT ;  /* 0x000000106d6f7812 */ /* 0x001fe400078e3cff */
[----:B------:R-:W-:-:S02]  /*4980*/  LOP3.LUT R110, R112, 0x7f, R165, 0x78, !PT ;  /* 0x0000007f706e7812 */ /* 0x000fc400078e78a5 */
[C---:B------:R-:W-:Y:S01]  /*4990*/  LOP3.LUT R112, R109.reuse, 0x20, RZ, 0x3c, !PT ;  /* 0x000000206d707812 */ /* 0x040fe200078e3cff */
[----:B------:R0:W1:Y:S01]  /*49a0*/  @!UP1 SYNCS.EXCH.64 URZ, [UR11+0x8008], UR4 ;  /* 0x008008040bff95b2 */ /* 0x0000620008000100 */
[C---:B------:R-:W-:Y:S01]  /*49b0*/  LOP3.LUT R113, R109.reuse, 0x30, RZ, 0x3c, !PT ;  /* 0x000000306d717812 */ /* 0x040fe200078e3cff */
[----:B--2---:R-:W-:Y:S01]  /*49c0*/  STS.U8 [R109+UR11], R158 ;  /* 0x0000009e6d007988 */ /* 0x004fe2000800000b */
[----:B------:R-:W-:-:S03]  /*49d0*/  LOP3.LUT R114, R109, 0x40, RZ, 0x3c, !PT ;  /* 0x000000406d727812 */ /* 0x000fc600078e3cff */
[----:B------:R-:W-:Y:S01]  /*49e0*/  STS.U8 [R109+UR11+0x400], R166 ;  /* 0x000400a66d007988 */ /* 0x000fe2000800000b */
[----:B------:R-:W-:-:S03]  /*49f0*/  LOP3.LUT R115, R109, 0x50, RZ, 0x3c, !PT ;  /* 0x000000506d737812 */ /* 0x000fc600078e3cff */
[----:B------:R-:W-:Y:S04]  /*4a00*/  STS.U8 [R109+UR11+0x800], R170 ;  /* 0x000800aa6d007988 */ /* 0x000fe8000800000b */
[----:B------:R-:W-:Y:S04]  /*4a10*/  STS.U8 [R109+UR11+0xc00], R174 ;  /* 0x000c00ae6d007988 */ /* 0x000fe8000800000b */
[----:B----4-:R-:W-:Y:S04]  /*4a20*/  STS.U8 [R111+UR11+0x80], R162 ;  /* 0x000080a26f007988 */ /* 0x010fe8000800000b */
[----:B------:R-:W-:Y:S04]  /*4a30*/  STS.U8 [R111+UR11+0x480], R146 ;  /* 0x000480926f007988 */ /* 0x000fe8000800000b */
[----:B------:R-:W-:Y:S04]  /*4a40*/  STS.U8 [R111+UR11+0x880], R150 ;  /* 0x000880966f007988 */ /* 0x000fe8000800000b */
[----:B------:R-:W-:Y:S04]  /*4a50*/  STS.U8 [R111+UR11+0xc80], R154 ;  /* 0x000c809a6f007988 */ /* 0x000fe8000800000b */
[----:B---3--:R2:W-:Y:S04]  /*4a60*/  STS.U8 [R112+UR11+0x100], R117 ;  /* 0x0001007570007988 */ /* 0x0085e8000800000b */
[----:B------:R-:W-:Y:S04]  /*4a70*/  STS.U8 [R112+UR11+0x500], R153 ;  /* 0x0005009970007988 */ /* 0x000fe8000800000b */
[----:B------:R-:W-:Y:S04]  /*4a80*/  STS.U8 [R112+UR11+0x900], R157 ;  /* 0x0009009d70007988 */ /* 0x000fe8000800000b */
[----:B------:R-:W-:Y:S01]  /*4a90*/  STS.U8 [R112+UR11+0xd00], R161 ;  /* 0x000d00a170007988 */ /* 0x000fe2000800000b */
[----:B--2---:R-:W-:-:S03]  /*4aa0*/  LOP3.LUT R117, R109, 0x70, RZ, 0x3c, !PT ;  /* 0x000000706d757812 */ /* 0x004fc600078e3cff */
[----:B------:R2:W-:Y:S04]  /*4ab0*/  STS.U8 [R113+UR11+0x180], R116 ;  /* 0x0001807471007988 */ /* 0x0005e8000800000b */
[----:B------:R0:W-:Y:S04]  /*4ac0*/  STS.U8 [R113+UR11+0x580], R134 ;  /* 0x0005808671007988 */ /* 0x0001e8000800000b */
[----:B------:R0:W-:Y:S01]  /*4ad0*/  STS.U8 [R113+UR11+0x980], R138 ;  /* 0x0009808a71007988 */ /* 0x0001e2000800000b */
[----:B--2---:R-:W-:-:S03]  /*4ae0*/  LOP3.LUT R116, R109, 0x60, RZ, 0x3c, !PT ;  /* 0x000000606d747812 */ /* 0x004fc600078e3cff */
[----:B------:R0:W-:Y:S04]  /*4af0*/  STS.U8 [R113+UR11+0xd80], R142 ;  /* 0x000d808e71007988 */ /* 0x0001e8000800000b */
[----:B-----5:R0:W-:Y:S04]  /*4b00*/  STS.U8 [R114+UR11+0x200], R137 ;  /* 0x0002008972007988 */ /* 0x0201e8000800000b */
[----:B------:R0:W-:Y:S04]  /*4b10*/  STS.U8 [R114+UR11+0x600], R133 ;  /* 0x0006008572007988 */ /* 0x0001e8000800000b */
[----:B------:R0:W-:Y:S04]  /*4b20*/  STS.U8 [R114+UR11+0xa00], R141 ;  /* 0x000a008d72007988 */ /* 0x0001e8000800000b */
[----:B------:R0:W-:Y:S04]  /*4b30*/  STS.U8 [R114+UR11+0xe00], R207 ;  /* 0x000e00cf72007988 */ /* 0x0001e8000800000b */
[----:B------:R0:W-:Y:S04]  /*4b40*/  STS.U8 [R115+UR11+0x280], R130 ;  /* 0x0002808273007988 */ /* 0x0001e8000800000b */
[----:B------:R0:W-:Y:S04]  /*4b50*/  STS.U8 [R115+UR11+0x680], R128 ;  /* 0x0006808073007988 */ /* 0x0001e8000800000b */
[----:B------:R0:W-:Y:S01]  /*4b60*/  STS.U8 [R115+UR11+0xa80], R126 ;  /* 0x000a807e73007988 */ /* 0x0001e2000800000b */
[----:B------:R-:W-:-:S04]  /*4b70*/  ISETP.NE.U32.AND P0, PT, RZ, UR7, PT ;  /* 0x00000007ff007c0c */ /* 0x000fc8000bf05070 */
[C---:B------:R-:W-:Y:S02]  /*4b80*/  ISETP.LT.OR P2, PT, R175.reuse, 0x20, P0 ;  /* 0x00000020af00780c */ /* 0x040fe40000741670 */
[----:B------:R-:W-:Y:S01]  /*4b90*/  ISETP.GE.AND P3, PT, R175, 0x40, PT ;  /* 0x00000040af00780c */ /* 0x000fe20003f66270 */
[----:B------:R0:W-:Y:S04]  /*4ba0*/  STS.U8 [R115+UR11+0xe80], R102 ;  /* 0x000e806673007988 */ /* 0x0001e8000800000b */
        /* <DEDUP_REMOVED lines=39> */
[----:B------:R0:W-:Y:S01]  /*4e20*/  STS.U8 [R110+UR11+0x3f00], R235 ;  /* 0x003f00eb6e007988 */ /* 0x0001e2000800000b */
[----:B-1----:R1:W-:Y:S06]  /*4e30*/  MEMBAR.ALL.CTA ;  /* 0x0000000000007992 */ /* 0x0023ec0000008000 */
[----:B-1----:R-:W1:Y:S02]  /*4e40*/  FENCE.VIEW.ASYNC.S ;  /* 0x00000000000073c6 */ /* 0x002e640000000000 */
[----:B-1----:R-:W-:Y:S06]  /*4e50*/  BAR.SYNC.DEFER_BLOCKING 0x0 ;  /* 0x0000000000007b1d */ /* 0x002fec0000010000 */
[----:B------:R-:W-:Y:S05]  /*4e60*/  @P2 BRA `(.L_x_6) ;  /* 0x00000000005c2947 */ /* 0x000fea0003800000 */
[----:B0-----:R-:W-:Y:S02]  /*4e70*/  UIADD3 UR4, UPT, UPT, UR11, 0x2000, URZ ;  /* 0x000020000b047890 */ /* 0x001fe4000fffe0ff */
[----:B------:R-:W-:Y:S02]  /*4e80*/  USHF.R.U32.HI UR6, URZ, 0x4, UR11 ;  /* 0x00000004ff067899 */ /* 0x000fe4000801160b */
[----:B------:R-:W-:Y:S02]  /*4e90*/  USHF.R.U32.HI UR4, URZ, 0x4, UR4 ;  /* 0x00000004ff047899 */ /* 0x000fe40008011604 */
[----:B------:R-:W-:Y:S01]  /*4ea0*/  USGXT.U32 UR6, UR6, 0xe ;  /* 0x0000000e0606789a */ /* 0x000fe20008000000 */
[----:B------:R-:W-:Y:S01]  /*4eb0*/  UMOV UR14, 0x100 ;  /* 0x00000100000e7882 */ /* 0x000fe20000000000 */
[----:B------:R-:W-:Y:S01]  /*4ec0*/  UMOV UR15, 0x40004040 ;  /* 0x40004040000f7882 */ /* 0x000fe20000000000 */
[----:B------:R-:W-:Y:S01]  /*4ed0*/  UMOV UR7, URZ ;  /* 0x000000ff00077c82 */ /* 0x000fe20008000000 */
[----:B------:R-:W-:-:S02]  /*4ee0*/  USGXT.U32 UR8, UR4, 0xe ;  /* 0x0000000e0408789a */ /* 0x000fc40008000000 */
[----:B------:R-:W-:Y:S02]  /*4ef0*/  UIADD3 UR18, UPT, UPT, UR10, 0x100, URZ ;  /* 0x000001000a127890 */ /* 0x000fe4000fffe0ff */
[----:B------:R-:W-:Y:S01]  /*4f00*/  UIADD3.64 UR14, UPT, UPT, UR6, UR14, URZ ;  /* 0x0000000e060e7297 */ /* 0x000fe2000fffe0ff */
[----:B------:R-:W-:Y:S01]  /*4f10*/  UMOV UR20, 0x0 ;  /* 0x0000000000147882 */ /* 0x000fe20000000000 */
[----:B------:R-:W-:Y:S01]  /*4f20*/  UMOV UR21, 0x8408010 ;  /* 0x0840801000157882 */ /* 0x000fe20000000000 */
[----:B------:R-:W-:Y:S01]  /*4f30*/  UMOV UR4, UR13 ;  /* 0x0000000d00047c82 */ /* 0x000fe20008000000 */
[----:B------:R-:W-:Y:S01]  /*4f40*/  UMOV UR5, URZ ;  /* 0x000000ff00057c82 */ /* 0x000fe20008000000 */
[----:B------:R-:W-:Y:S01]  /*4f50*/  UMOV UR7, 0x40004040 ;  /* 0x4000404000077882 */ /* 0x000fe20000000000 */
[----:B------:R-:W-:Y:S01]  /*4f60*/  UMOV UR9, 0xc0004010 ;  /* 0xc000401000097882 */ /* 0x000fe20000000000 */
[----:B------:R-:W-:Y:S01]  /*4f70*/  UMOV UR24, 0x0 ;  /* 0x0000000000187882 */ /* 0x000fe20000000000 */
[----:B------:R-:W-:Y:S01]  /*4f80*/  UMOV UR25, 0x8408010 ;  /* 0x0840801000197882 */ /* 0x000fe20000000000 */
[----:B------:R-:W-:Y:S01]  /*4f90*/  UMOV UR4, UR4 ;  /* 0x0000000400047c82 */ /* 0x000fe20008000000 */
[----:B------:R1:W-:Y:S01]  /*4fa0*/  UTCQMMA gdesc[UR6], gdesc[UR8], tmem[UR10], tmem[UR20], idesc[UR21], !UPT ;  /* 0x00ff1408060075ea */ /* 0x0003e2000f80030a */
[----:B------:R1:W-:Y:S01]  /*4fb0*/  UTCQMMA gdesc[UR14], gdesc[UR8], tmem[UR18], tmem[UR24], idesc[UR25], !UPT ;  /* 0x00ff18080e0075ea */ /* 0x0003e2000f800312 */
[----:B------:R1:W-:Y:S01]  /*4fc0*/  UTCBAR [UR4], URZ ;  /* 0x000000ff040073e9 */ /* 0x0003e200080000ff */
[----:B------:R-:W-:Y:S01]  /*4fd0*/  NOP ;  /* 0x0000000000007918 */ /* 0x000fe20000000000 */
.L_x_6:
[----:B01----:R-:W-:Y:S01]  /*4fe0*/  UMOV UR4, URZ ;  /* 0x000000ff00047c82 */ /* 0x003fe20008000000 */
[----:B------:R-:W-:Y:S05]  /*4ff0*/  @!P3 BRA `(.L_x_7) ;  /* 0x0000001c0080b947 */ /* 0x000fea0003800000 */
[----:B------:R-:W-:Y:S01]  /*5000*/  SHF.R.S32.HI R102, RZ, 0x1f, R175 ;  /* 0x0000001fff667819 */ /* 0x000fe200000114af */
[----:B------:R-:W-:Y:S01]  /*5010*/  IMAD.SHL.U32 R118, R122, 0x20, RZ ;  /* 0x000000207a767824 */ /* 0x000fe200078e00ff */
[----:B------:R-:W-:Y:S01]  /*5020*/  UIADD3 UR4, UPT, UPT, UR11, 0x4000, URZ ;  /* 0x000040000b047890 */ /* 0x000fe2000fffe0ff */
[----:B------:R-:W-:Y:S01]  /*5030*/  IMAD.SHL.U32 R122, R123, 0x20, RZ ;  /* 0x000000207b7a7824 */ /* 0x000fe200078e00ff */
[----:B------:R-:W-:Y:S01]  /*5040*/  LEA.HI R102, R102, R175, RZ, 0x5 ;  /* 0x000000af66667211 */ /* 0x000fe200078f28ff */
[----:B------:R-:W-:Y:S01]  /*5050*/  UIADD3 UR5, UPT, UPT, UR11, 0x6000, URZ ;  /* 0x000060000b057890 */ /* 0x000fe2000fffe0ff */
[----:B------:R-:W-:Y:S01]  /*5060*/  IADD3 R119, P2, P3, R119, UR16, R118 ;  /* 0x0000001077777c10 */ /* 0x000fe2000fb5e076 */
[----:B------:R-:W-:Y:S01]  /*5070*/  USHF.R.U32.HI UR4, URZ, 0x4, UR4 ;  /* 0x00000004ff047899 */ /* 0x000fe20008011604 */
[----:B------:R-:W-:Y:S01]  /*5080*/  SHF.R.S32.HI R102, RZ, 0x5, R102 ;  /* 0x00000005ff667819 */ /* 0x000fe20000011466 */
[----:B------:R-:W-:Y:S01]  /*5090*/  USHF.R.U32.HI UR5, URZ, 0x4, UR5 ;  /* 0x00000004ff057899 */ /* 0x000fe20008011605 */
[----:B------:R-:W-:Y:S01]  /*50a0*/  SHF.R.S32.HI R120, RZ, 0x1f, R118 ;  /* 0x0000001fff787819 */ /* 0x000fe20000011476 */
[----:B------:R-:W-:Y:S01]  /*50b0*/  USGXT.U32 UR6, UR4, 0xe ;  /* 0x0000000e0406789a */ /* 0x000fe20008000000 */
[----:B------:R-:W-:Y:S01]  /*50c0*/  VIMNMX R102, PT, PT, R102, 0x2, !PT ;  /* 0x0000000266667848 */ /* 0x000fe20007fe0100 */
[----:B------:R-:W-:Y:S01]  /*50d0*/  IMAD.MOV.U32 R124, RZ, RZ, RZ ;  /* 0x000000ffff7c7224 */ /* 0x000fe200078e00ff */
[----:B------:R-:W-:Y:S01]  /*50e0*/  IADD3.X R121, PT, PT, R121, UR17, R120, P2, P3 ;  /* 0x0000001179797c10 */ /* 0x000fe200097e6478 */
[----:B------:R-:W-:Y:S01]  /*50f0*/  UMOV UR16, 0x100 ;  /* 0x0000010000107882 */ /* 0x000fe20000000000 */
[----:B------:R-:W-:Y:S01]  /*5100*/  SHF.R.S32.HI R123, RZ, 0x1f, R122 ;  /* 0x0000001fff7b7819 */ /* 0x000fe2000001147a */
[----:B------:R-:W-:Y:S01]  /*5110*/  VIADD R128, R102, 0xffffffff ;  /* 0xffffffff66807836 */ /* 0x000fe20000000000 */
[----:B------:R-:W-:Y:S01]  /*5120*/  UMOV UR17, 0x40004040 ;  /* 0x4000404000117882 */ /* 0x000fe20000000000 */
[----:B------:R-:W-:Y:S01]  /*5130*/  UMOV UR7, URZ ;  /* 0x000000ff00077c82 */ /* 0x000fe20008000000 */
[----:B------:R-:W-:Y:S01]  /*5140*/  USGXT.U32 UR14, UR5, 0xe ;  /* 0x0000000e050e789a */ /* 0x000fe20008000000 */
[----:B------:R-:W0:Y:S01]  /*5150*/  LDCU UR25, c[0x0][0x3a8] ;  /* 0x00007500ff1977ac */ /* 0x000e220008000800 */
[----:B------:R-:W-:Y:S01]  /*5160*/  UIADD3.64 UR16, UPT, UPT, UR6, UR16, URZ ;  /* 0x0000001006107297 */ /* 0x000fe2000fffe0ff */
[----:B------:R-:W-:Y:S01]  /*5170*/  UMOV UR24, 0x1 ;  /* 0x0000000100187882 */ /* 0x000fe20000000000 */
[----:B------:R-:W-:Y:S01]  /*5180*/  UMOV UR5, URZ ;  /* 0x000000ff00057c82 */ /* 0x000fe20008000000 */
[----:B------:R-:W-:-:S09]  /*5190*/  UMOV UR15, 0xc0004010 ;  /* 0xc0004010000f7882 */ /* 0x000fd20000000000 */
.L_x_10:
[----:B------:R-:W-:Y:S01]  /*51a0*/  IMAD.U32 R124, R124, -0x80000000, RZ ;  /* 0x800000007c7c7824 */ /* 0x000fe200078e00ff */
[----:B0-----:R-:W-:Y:S02]  /*51b0*/  IADD3 R126, P5, PT, R119, UR25, RZ ;  /* 0x00000019777e7c10 */ /* 0x001fe4000ffbe0ff */
[C---:B------:R-:W-:Y:S01]  /*51c0*/  ISETP.GT.AND P3, PT, R70.reuse, 0x1, PT ;  /* 0x000000014600780c */ /* 0x040fe20003f64270 */
[----:B------:R-:W0:Y:S01]  /*51d0*/  SYNCS.PHASECHK.TRANS64.TRYWAIT P4, [UR13], R124 ;  /* 0x0000007cff0075a7 */ /* 0x000e22000808110d */
[----:B------:R-:W-:Y:S01]  /*51e0*/  ISETP.GT.AND P2, PT, R70, 0x2, PT ;  /* 0x000000024600780c */ /* 0x000fe20003f44270 */
[----:B------:R-:W-:Y:S01]  /*51f0*/  IMAD.X R127, R68, 0x1, R121, P5 ;  /* 0x00000001447f7824 */ /* 0x000fe200028e0679 */
[----:B------:R-:W-:Y:S01]  /*5200*/  PRMT R102, RZ, 0x7610, R102 ;  /* 0x00007610ff667816 */ /* 0x000fe20000000066 */
[----:B0-----:R-:W-:Y:S10]  /*5210*/  @!P4 BRA `(.L_x_8) ;  /* 0x000000b000c4c947 */ /* 0x001ff40003800000 */
.L_x_16:
[-C--:B------:R-:W-:Y:S01]  /*5220*/  IADD3 R124, P4, PT, R67, R119.reuse, RZ ;  /* 0x00000077437c7210 */ /* 0x080fe20007f9e0ff */
[----:B------:R0:W2:Y:S01]  /*5230*/  @P3 LDG.E.U8 R102, desc[UR22][R126.64] ;  /* 0x000000167e663981 */ /* 0x0000a2000c1e1100 */
[----:B------:R-:W-:Y:S02]  /*5240*/  PRMT R129, RZ, 0x7610, R129 ;  /* 0x00007610ff817816 */ /* 0x000fe40000000081 */
[C---:B------:R-:W-:Y:S01]  /*5250*/  ISETP.GT.AND P5, PT, R70.reuse, 0x3, PT ;  /* 0x000000034600780c */ /* 0x040fe20003fa4270 */
[----:B------:R-:W-:Y:S01]  /*5260*/  IMAD.X R125, R171, 0x1, R121, P4 ;  /* 0x00000001ab7d7824 */ /* 0x000fe200020e0679 */
[----:B------:R-:W-:Y:S02]  /*5270*/  ISETP.GT.AND P4, PT, R70, 0x4, PT ;  /* 0x000000044600780c */ /* 0x000fe40003f84270 */
[----:B------:R-:W-:Y:S02]  /*5280*/  PRMT R130, RZ, 0x7610, R130 ;  /* 0x00007610ff827816 */ /* 0x000fe40000000082 */
[----:B------:R1:W3:Y:S01]  /*5290*/  @P2 LDG.E.U8 R129, desc[UR22][R124.64] ;  /* 0x000000167c812981 */ /* 0x0002e2000c1e1100 */
[----:B0-----:R-:W-:-:S02]  /*52a0*/  IADD3 R126, P3, PT, R69, R119, RZ ;  /* 0x00000077457e7210 */ /* 0x001fc40007f7e0ff */
[----:B------:R-:W-:-:S03]  /*52b0*/  PRMT R133, RZ, 0x7610, R133 ;  /* 0x00007610ff857816 */ /* 0x000fc60000000085 */
[----:B------:R-:W-:Y:S01]  /*52c0*/  IMAD.X R127, R168, 0x1, R121, P3 ;  /* 0x00000001a87f7824 */ /* 0x000fe200018e0679 */
[----:B-1----:R-:W-:-:S04]  /*52d0*/  IADD3 R124, P2, PT, R71, R119, RZ ;  /* 0x00000077477c7210 */ /* 0x002fc80007f5e0ff */
[----:B------:R0:W4:Y:S01]  /*52e0*/  @P5 LDG.E.U8 R130, desc[UR22][R126.64] ;  /* 0x000000167e825981 */ /* 0x000122000c1e1100 */
[C---:B------:R-:W-:Y:S01]  /*52f0*/  ISETP.GT.AND P3, PT, R70.reuse, 0x5, PT ;  /* 0x000000054600780c */ /* 0x040fe20003f64270 */
[----:B------:R-:W-:Y:S01]  /*5300*/  IMAD.X R125, R167, 0x1, R121, P2 ;  /* 0x00000001a77d7824 */ /* 0x000fe200010e0679 */
[----:B------:R-:W-:Y:S02]  /*5310*/  ISETP.GT.AND P2, PT, R70, 0x6, PT ;  /* 0x000000064600780c */ /* 0x000fe40003f44270 */
[----:B------:R-:W-:Y:S02]  /*5320*/  PRMT R134, RZ, 0x7610, R134 ;  /* 0x00007610ff867816 */ /* 0x000fe40000000086 */
[----:B------:R1:W5:Y:S01]  /*5330*/  @P4 LDG.E.U8 R133, desc[UR22][R124.64] ;  /* 0x000000167c854981 */ /* 0x000362000c1e1100 */
[----:B0-----:R-:W-:Y:S02]  /*5340*/  IADD3 R126, P5, PT, R72, R119, RZ ;  /* 0x00000077487e7210 */ /* 0x001fe40007fbe0ff */
[----:B------:R-:W-:-:S03]  /*5350*/  PRMT R137, RZ, 0x7610, R137 ;  /* 0x00007610ff897816 */ /* 0x000fc60000000089 */
[----:B------:R-:W-:Y:S01]  /*5360*/  IMAD.X R127, R164, 0x1, R121, P5 ;  /* 0x00000001a47f7824 */ /* 0x000fe200028e0679 */
[----:B-1----:R-:W-:-:S04]  /*5370*/  IADD3 R124, P6, PT, R73, R119, RZ ;  /* 0x00000077497c7210 */ /* 0x002fc80007fde0ff */
[----:B------:R0:W2:Y:S01]  /*5380*/  @P3 LDG.E.U8 R134, desc[UR22][R126.64] ;  /* 0x000000167e863981 */ /* 0x0000a2000c1e1100 */
[C---:B------:R-:W-:Y:S01]  /*5390*/  ISETP.GT.AND P4, PT, R70.reuse, 0x7, PT ;  /* 0x000000074600780c */ /* 0x040fe20003f84270 */
[----:B------:R-:W-:Y:S01]  /*53a0*/  IMAD.X R125, R163, 0x1, R121, P6 ;  /* 0x00000001a37d7824 */ /* 0x000fe200030e0679 */
[----:B------:R-:W-:Y:S02]  /*53b0*/  ISETP.GT.AND P3, PT, R70, 0x8, PT ;  /* 0x000000084600780c */ /* 0x000fe40003f64270 */
[----:B------:R-:W-:Y:S02]  /*53c0*/  PRMT R138, RZ, 0x7610, R138 ;  /* 0x00007610ff8a7816 */ /* 0x000fe4000000008a */
[----:B------:R1:W2:Y:S01]  /*53d0*/  @P2 LDG.E.U8 R137, desc[UR22][R124.64] ;  /* 0x000000167c892981 */ /* 0x0002a2000c1e1100 */
        /* <DEDUP_REMOVED lines=97> */
[----:B------:R-:W-:-:S04]  /*59f0*/  ISETP.GT.AND P2, PT, R70, 0x1b, PT ;  /* 0x0000001b4600780c */ /* 0x000fc80003f44270 */
[----:B------:R1:W2:Y:S01]  /*5a00*/  @P3 LDG.E.U8 R177, desc[UR22][R124.64] ;  /* 0x000000167cb13981 */ /* 0x0002a2000c1e1100 */
[-C--:B0-----:R-:W-:Y:S02]  /*5a10*/  IADD3 R126, P5, PT, R98, R119.reuse, RZ ;  /* 0x00000077627e7210 */ /* 0x081fe40007fbe0ff */
[----:B------:R-:W-:Y:S02]  /*5a20*/  PRMT R179, RZ, 0x7610, R179 ;  /* 0x00007610ffb37816 */ /* 0x000fe400000000b3 */
[----:B-1----:R-:W-:Y:S01]  /*5a30*/  IADD3 R124, P6, PT, R100, R119, RZ ;  /* 0x00000077647c7210 */ /* 0x002fe20007fde0ff */
[----:B------:R-:W-:Y:S01]  /*5a40*/  IMAD.X R127, R99, 0x1, R121, P5 ;  /* 0x00000001637f7824 */ /* 0x000fe200028e0679 */
[----:B------:R-:W-:-:S03]  /*5a50*/  PRMT R176, RZ, 0x7610, R176 ;  /* 0x00007610ffb07816 */ /* 0x000fc600000000b0 */
[----:B------:R-:W-:Y:S01]  /*5a60*/  IMAD.X R125, R101, 0x1, R121, P6 ;  /* 0x00000001657d7824 */ /* 0x000fe200030e0679 */
[C---:B------:R-:W-:Y:S02]  /*5a70*/  ISETP.GT.AND P3, PT, R70.reuse, 0x1d, PT ;  /* 0x0000001d4600780c */ /* 0x040fe40003f64270 */
[----:B------:R0:W2:Y:S04]  /*5a80*/  @P2 LDG.E.U8 R176, desc[UR22][R126.64] ;  /* 0x000000167eb02981 */ /* 0x0000a8000c1e1100 */
[----:B------:R1:W2:Y:S01]  /*5a90*/  @P4 LDG.E.U8 R179, desc[UR22][R124.64] ;  /* 0x000000167cb34981 */ /* 0x0002a2000c1e1100 */
[----:B------:R-:W-:Y:S02]  /*5aa0*/  ISETP.GT.AND P2, PT, R70, 0x1e, PT ;  /* 0x0000001e4600780c */ /* 0x000fe40003f44270 */
[----:B0-----:R-:W-:-:S02]  /*5ab0*/  IADD3 R126, P5, PT, R103, R119, RZ ;  /* 0x00000077677e7210 */ /* 0x001fc40007fbe0ff */
[----:B-1----:R-:W-:-:S03]  /*5ac0*/  IADD3 R124, P4, PT, R104, R119, RZ ;  /* 0x00000077687c7210 */ /* 0x002fc60007f9e0ff */
[--C-:B------:R-:W-:Y:S01]  /*5ad0*/  IMAD.X R127, R105, 0x1, R121.reuse, P5 ;  /* 0x00000001697f7824 */ /* 0x100fe200028e0679 */
[----:B------:R-:W-:Y:S01]  /*5ae0*/  PRMT R178, RZ, 0x7610, R178 ;  /* 0x00007610ffb27816 */ /* 0x000fe200000000b2 */
[----:B------:R-:W-:Y:S01]  /*5af0*/  IMAD.X R125, R107, 0x1, R121, P4 ;  /* 0x000000016b7d7824 */ /* 0x000fe200020e0679 */
[C---:B------:R-:W-:Y:S02]  /*5b00*/  ISETP.GT.AND P4, PT, R70.reuse, RZ, PT ;  /* 0x000000ff4600720c */ /* 0x040fe40003f84270 */
[----:B------:R-:W-:Y:S02]  /*5b10*/  ISETP.GT.AND P5, PT, R70, 0x1f, PT ;  /* 0x0000001f4600780c */ /* 0x000fe40003fa4270 */
[----:B------:R0:W2:Y:S01]  /*5b20*/  @P3 LDG.E.U8 R178, desc[UR22][R126.64] ;  /* 0x000000167eb23981 */ /* 0x0000a2000c1e1100 */
[----:B------:R-:W-:Y:S02]  /*5b30*/  PRMT R181, RZ, 0x7610, R181 ;  /* 0x00007610ffb57816 */ /* 0x000fe400000000b5 */
[----:B------:R-:W-:-:S02]  /*5b40*/  PRMT R180, RZ, 0x7610, R180 ;  /* 0x00007610ffb47816 */ /* 0x000fc400000000b4 */
[----:B------:R-:W-:Y:S02]  /*5b50*/  PRMT R182, RZ, 0x7610, R182 ;  /* 0x00007610ffb67816 */ /* 0x000fe400000000b6 */
[----:B------:R1:W2:Y:S01]  /*5b60*/  @P2 LDG.E.U8 R181, desc[UR22][R124.64] ;  /* 0x000000167cb52981 */ /* 0x0002a2000c1e1100 */
[----:B0-----:R-:W-:-:S05]  /*5b70*/  IADD3 R126, P3, PT, R106, R119, RZ ;  /* 0x000000776a7e7210 */ /* 0x001fca0007f7e0ff */
[----:B------:R-:W-:Y:S02]  /*5b80*/  IMAD.X R127, R108, 0x1, R121, P3 ;  /* 0x000000016c7f7824 */ /* 0x000fe400018e0679 */
[----:B-1----:R-:W-:Y:S02]  /*5b90*/  @P4 IMAD.MOV.U32 R124, RZ, RZ, R119 ;  /* 0x000000ffff7c4224 */ /* 0x002fe400078e0077 */
[----:B------:R-:W-:Y:S01]  /*5ba0*/  @P4 IMAD.MOV.U32 R125, RZ, RZ, R121 ;  /* 0x000000ffff7d4224 */ /* 0x000fe200078e0079 */
[----:B------:R-:W2:Y:S04]  /*5bb0*/  @P5 LDG.E.U8 R180, desc[UR22][R126.64] ;  /* 0x000000167eb45981 */ /* 0x000ea8000c1e1100 */
[----:B------:R0:W2:Y:S01]  /*5bc0*/  @P4 LDG.E.U8 R182, desc[UR22][R124.64] ;  /* 0x000000167cb64981 */ /* 0x0000a2000c1e1100 */
[----:B------:R-:W-:Y:S01]  /*5bd0*/  BAR.SYNC.DEFER_BLOCKING 0x0 ;  /* 0x0000000000007b1d */ /* 0x000fe20000010000 */
[----:B------:R-:W-:-:S02]  /*5be0*/  ISETP.GE.AND P3, PT, R172, R70, PT ;  /* 0x00000046ac00720c */ /* 0x000fc40003f66270 */
[C---:B------:R-:W-:Y:S02]  /*5bf0*/  IADD3 R65, P6, PT, R122.reuse, R65, RZ ;  /* 0x000000417a417210 */ /* 0x040fe40007fde0ff */
[----:B------:R-:W-:-:S03]  /*5c00*/  IADD3 R64, P2, PT, R122, R64, RZ ;  /* 0x000000407a407210 */ /* 0x000fc60007f5e0ff */
[C---:B------:R-:W-:Y:S01]  /*5c10*/  IMAD.X R63, R123.reuse, 0x1, R63, P6 ;  /* 0x000000017b3f7824 */ /* 0x040fe200030e063f */
[----:B------:R-:W-:Y:S01]  /*5c20*/  PRMT R185, RZ, 0x7610, R185 ;  /* 0x00007610ffb97816 */ /* 0x000fe200000000b9 */
[----:B------:R-:W-:Y:S01]  /*5c30*/  IMAD.X R62, R123, 0x1, R62, P2 ;  /* 0x000000017b3e7824 */ /* 0x000fe200010e063e */
[----:B------:R-:W-:-:S03]  /*5c40*/  IADD3 R61, P5, PT, R122, R61, RZ ;  /* 0x0000003d7a3d7210 */ /* 0x000fc60007fbe0ff */
[----:B0-----:R-:W-:Y:S02]  /*5c50*/  @!P3 IMAD.MOV.U32 R124, RZ, RZ, R65 ;  /* 0x000000ffff7cb224 */ /* 0x001fe400078e0041 */
[----:B------:R-:W-:Y:S01]  /*5c60*/  @!P3 IMAD.MOV.U32 R125, RZ, RZ, R63 ;  /* 0x000000ffff7db224 */ /* 0x000fe200078e003f */
[----:B------:R-:W-:Y:S01]  /*5c70*/  PRMT R183, RZ, 0x7610, R183 ;  /* 0x00007610ffb77816 */ /* 0x000fe200000000b7 */
[C---:B------:R-:W-:Y:S01]  /*5c80*/  IMAD.X R58, R123.reuse, 0x1, R58, P5 ;  /* 0x000000017b3a7824 */ /* 0x040fe200028e063a */
[----:B------:R-:W-:Y:S02]  /*5c90*/  IADD3 R59, P4, PT, R122, R59, RZ ;  /* 0x0000003b7a3b7210 */ /* 0x000fe40007f9e0ff */
[----:B------:R0:W2:Y:S01]  /*5ca0*/  @!P3 LDG.E.U8 R185, desc[UR22][R124.64] ;  /* 0x000000167cb9b981 */ /* 0x0000a2000c1e1100 */
[----:B------:R-:W-:Y:S02]  /*5cb0*/  PRMT R189, RZ, 0x7610, R189 ;  /* 0x00007610ffbd7816 */ /* 0x000fe400000000bd */
[----:B------:R-:W-:-:S02]  /*5cc0*/  IMAD.X R57, R123, 0x1, R57, P4 ;  /* 0x000000017b397824 */ /* 0x000fc400020e0639 */
[----:B0-----:R-:W-:Y:S02]  /*5cd0*/  @!P3 IMAD.MOV.U32 R124, RZ, RZ, R64 ;  /* 0x000000ffff7cb224 */ /* 0x001fe400078e0040 */
[----:B------:R-:W-:Y:S01]  /*5ce0*/  @!P3 IMAD.MOV.U32 R125, RZ, RZ, R62 ;  /* 0x000000ffff7db224 */ /* 0x000fe200078e003e */
[----:B------:R-:W-:-:S04]  /*5cf0*/  IADD3 R60, P2, PT, R122, R60, RZ ;  /* 0x0000003c7a3c7210 */ /* 0x000fc80007f5e0ff */
[----:B------:R0:W2:Y:S01]  /*5d00*/  @!P3 LDG.E.U8 R183, desc[UR22][R124.64] ;  /* 0x000000167cb7b981 */ /* 0x0000a2000c1e1100 */
[----:B------:R-:W-:Y:S01]  /*5d10*/  PRMT R187, RZ, 0x7610, R187 ;  /* 0x00007610ffbb7816 */ /* 0x000fe200000000bb */
[----:B------:R-:W-:Y:S02]  /*5d20*/  IMAD.X R56, R123, 0x1, R56, P2 ;  /* 0x000000017b387824 */ /* 0x000fe400010e0638 */
        /* <DEDUP_REMOVED lines=75> */
[----:B------:R0:W3:Y:S01]  /*61e0*/  @!P3 LDG.E.U8 R209, desc[UR22][R124.64] ;  /* 0x000000167cd1b981 */ /* 0x0000e2000c1e1100 */
        /* <DEDUP_REMOVED lines=11> */
[----:B------:R0:W4:Y:S01]  /*62a0*/  @!P3 LDG.E.U8 R213, desc[UR22][R124.64] ;  /* 0x000000167cd5b981 */ /* 0x000122000c1e1100 */
[----:B------:R-:W-:Y:S01]  /*62b0*/  PRMT R217, RZ, 0x7610, R217 ;  /* 0x00007610ffd97816 */ /* 0x000fe200000000d9 */
[----:B------:R-:W-:Y:S02]  /*62c0*/  IMAD.X R26, R123, 0x1, R26, P2 ;  /* 0x000000017b1a7824 */ /* 0x000fe400010e061a */
[----:B0-----:R-:W-:Y:S02]  /*62d0*/  @!P3 IMAD.MOV.U32 R124, RZ, RZ, R31 ;  /* 0x000000ffff7cb224 */ /* 0x001fe400078e001f */
[----:B------:R-:W-:Y:S01]  /*62e0*/  @!P3 IMAD.MOV.U32 R125, RZ, RZ, R28 ;  /* 0x000000ffff7db224 */ /* 0x000fe200078e001c */
[----:B------:R-:W-:-:S04]  /*62f0*/  IADD3 R25, P5, PT, R122, R25, RZ ;  /* 0x000000197a197210 */ /* 0x000fc80007fbe0ff */
[----:B------:R0:W5:Y:S01]  /*6300*/  @!P3 LDG.E.U8 R215, desc[UR22][R124.64] ;  /* 0x000000167cd7b981 */ /* 0x000162000c1e1100 */
        /* <DEDUP_REMOVED lines=69> */
[----:B------:R-:W-:-:S05]  /*6760*/  @!P3 IMAD.MOV.U32 R125, RZ, RZ, R4 ;  /* 0x000000ffff7db224 */ /* 0x000fca00078e0004 */
[----:B------:R0:W5:Y:S01]  /*6770*/  @!P3 LDG.E.U8 R239, desc[UR22][R124.64] ;  /* 0x000000167cefb981 */ /* 0x000162000c1e1100 */
[----:B------:R-:W-:Y:S01]  /*6780*/  PRMT R243, RZ, 0x7610, R243 ;  /* 0x00007610fff37816 */ /* 0x000fe200000000f3 */
[----:B0-----:R-:W-:Y:S02]  /*6790*/  @!P3 IMAD.MOV.U32 R124, RZ, RZ, R5 ;  /* 0x000000ffff7cb224 */ /* 0x001fe400078e0005 */
[----:B------:R-:W-:-:S05]  /*67a0*/  @!P3 IMAD.MOV.U32 R125, RZ, RZ, R3 ;  /* 0x000000ffff7db224 */ /* 0x000fca00078e0003 */
[----:B------:R0:W5:Y:S02]  /*67b0*/  @!P3 LDG.E.U8 R241, desc[UR22][R124.64] ;  /* 0x000000167cf1b981 */ /* 0x000164000c1e1100 */
[----:B0-----:R-:W-:Y:S02]  /*67c0*/  @!P3 IMAD.MOV.U32 R124, RZ, RZ, R6 ;  /* 0x000000ffff7cb224 */ /* 0x001fe400078e0006 */
[----:B------:R-:W-:-:S05]  /*67d0*/  @!P3 IMAD.MOV.U32 R125, RZ, RZ, R2 ;  /* 0x000000ffff7db224 */ /* 0x000fca00078e0002 */
[----:B------:R-:W5:Y:S04]  /*67e0*/  @!P3 LDG.E.U8 R243, desc[UR22][R124.64] ;  /* 0x000000167cf3b981 */ /* 0x000f68000c1e1100 */
[----:B--2---:R0:W-:Y:S04]  /*67f0*/  STS.U8 [R109+UR11+0x4000], R182 ;  /* 0x004000b66d007988 */ /* 0x0041e8000800000b */
[----:B------:R0:W-:Y:S04]  /*6800*/  STS.U8 [R109+UR11+0x4400], R141 ;  /* 0x0044008d6d007988 */ /* 0x0001e8000800000b */
[----:B------:R0:W-:Y:S04]  /*6810*/  STS.U8 [R109+UR11+0x4800], R157 ;  /* 0x0048009d6d007988 */ /* 0x0001e8000800000b */
[----:B------:R0:W-:Y:S04]  /*6820*/  STS.U8 [R109+UR11+0x4c00], R173 ;  /* 0x004c00ad6d007988 */ /* 0x0001e8000800000b */
[----:B------:R0:W-:Y:S04]  /*6830*/  STS.U8 [R111+UR11+0x4080], R102 ;  /* 0x004080666f007988 */ /* 0x0001e8000800000b */
[----:B------:R0:W-:Y:S04]  /*6840*/  STS.U8 [R111+UR11+0x4480], R142 ;  /* 0x0044808e6f007988 */ /* 0x0001e8000800000b */
[----:B------:R0:W-:Y:S04]  /*6850*/  STS.U8 [R111+UR11+0x4880], R158 ;  /* 0x0048809e6f007988 */ /* 0x0001e8000800000b */
[----:B------:R0:W-:Y:S04]  /*6860*/  STS.U8 [R111+UR11+0x4c80], R174 ;  /* 0x004c80ae6f007988 */ /* 0x0001e8000800000b */
[----:B---3--:R0:W-:Y:S04]  /*6870*/  STS.U8 [R112+UR11+0x4100], R129 ;  /* 0x0041008170007988 */ /* 0x0081e8000800000b */
[----:B------:R0:W-:Y:S04]  /*6880*/  STS.U8 [R112+UR11+0x4500], R145 ;  /* 0x0045009170007988 */ /* 0x0001e8000800000b */
[----:B------:R0:W-:Y:S04]  /*6890*/  STS.U8 [R112+UR11+0x4900], R161 ;  /* 0x004900a170007988 */ /* 0x0001e8000800000b */
[----:B------:R0:W-:Y:S04]  /*68a0*/  STS.U8 [R112+UR11+0x4d00], R177 ;  /* 0x004d00b170007988 */ /* 0x0001e8000800000b */
[----:B----4-:R0:W-:Y:S04]  /*68b0*/  STS.U8 [R113+UR11+0x4180], R130 ;  /* 0x0041808271007988 */ /* 0x0101e8000800000b */
[----:B------:R0:W-:Y:S04]  /*68c0*/  STS.U8 [R113+UR11+0x4580], R146 ;  /* 0x0045809271007988 */ /* 0x0001e8000800000b */
[----:B------:R0:W-:Y:S04]  /*68d0*/  STS.U8 [R113+UR11+0x4980], R162 ;  /* 0x004980a271007988 */ /* 0x0001e8000800000b */
[----:B------:R0:W-:Y:S04]  /*68e0*/  STS.U8 [R113+UR11+0x4d80], R176 ;  /* 0x004d80b071007988 */ /* 0x0001e8000800000b */
[----:B-----5:R0:W-:Y:S04]  /*68f0*/  STS.U8 [R114+UR11+0x4200], R133 ;  /* 0x0042008572007988 */ /* 0x0201e8000800000b */
        /* <DEDUP_REMOVED lines=47> */
[----:B------:R1:W-:Y:S06]  /*6bf0*/  MEMBAR.ALL.CTA ;  /* 0x0000000000007992 */ /* 0x0003ec0000008000 */
[----:B-1----:R-:W1:Y:S01]  /*6c00*/  FENCE.VIEW.ASYNC.S ;  /* 0x00000000000073c6 */ /* 0x002e620000000000 */
[----:B------:R-:W-:Y:S01]  /*6c10*/  ULEA UR13, UR24, UR11, 0x3 ;  /* 0x0000000b180d7291 */ /* 0x000fe2000f8e18ff */
[----:B------:R-:W-:-:S03]  /*6c20*/  UMOV UR4, UR5 ;  /* 0x0000000500047c82 */ /* 0x000fc60008000000 */
[----:B------:R-:W-:Y:S01]  /*6c30*/  UIADD3 UR13, UPT, UPT, UR13, 0x8000, URZ ;  /* 0x000080000d0d7890 */ /* 0x000fe2000fffe0ff */
[----:B-1----:R-:W-:Y:S06]  /*6c40*/  BAR.SYNC.DEFER_BLOCKING 0x0 ;  /* 0x0000000000007b1d */ /* 0x002fec0000010000 */
[----:B0-----:R-:W-:Y:S05]  /*6c50*/  @P0 BRA `(.L_x_9) ;  /* 0x0000000000380947 */ /* 0x001fea0003800000 */
[----:B------:R-:W-:Y:S01]  /*6c60*/  UIADD3 UR26, UPT, UPT, UR10, 0x100, URZ ;  /* 0x000001000a1a7890 */ /* 0x000fe2000fffe0ff */
[----:B------:R-:W-:Y:S01]  /*6c70*/  UMOV UR18, UR6 ;  /* 0x0000000600127c82 */ /* 0x000fe20008000000 */
[----:B------:R-:W-:Y:S01]  /*6c80*/  UMOV UR19, 0x40004040 ;  /* 0x4000404000137882 */ /* 0x000fe20000000000 */
[----:B------:R-:W-:Y:S01]  /*6c90*/  UMOV UR20, 0x0 ;  /* 0x0000000000147882 */ /* 0x000fe20000000000 */
[----:B------:R-:W-:Y:S01]  /*6ca0*/  UMOV UR21, 0x8408010 ;  /* 0x0840801000157882 */ /* 0x000fe20000000000 */
[----:B------:R-:W-:Y:S01]  /*6cb0*/  UMOV UR8, UR13 ;  /* 0x0000000d00087c82 */ /* 0x000fe20008000000 */
[----:B------:R-:W-:Y:S01]  /*6cc0*/  UMOV UR9, URZ ;  /* 0x000000ff00097c82 */ /* 0x000fe20008000000 */
[----:B------:R-:W-:Y:S01]  /*6cd0*/  UMOV UR28, 0x0 ;  /* 0x00000000001c7882 */ /* 0x000fe20000000000 */
[----:B------:R-:W-:Y:S01]  /*6ce0*/  UMOV UR29, 0x8408010 ;  /* 0x08408010001d7882 */ /* 0x000fe20000000000 */
[----:B------:R0:W-:Y:S01]  /*6cf0*/  UTCQMMA gdesc[UR18], gdesc[UR14], tmem[UR10], tmem[UR20], idesc[UR21], UPT ;  /* 0x00ff140e120075ea */ /* 0x0001e2000b80030a */
[----:B------:R-:W-:Y:S01]  /*6d00*/  UMOV UR5, UR8 ;  /* 0x0000000800057c82 */ /* 0x000fe20008000000 */
[----:B------:R0:W-:Y:S01]  /*6d10*/  UTCQMMA gdesc[UR16], gdesc[UR14], tmem[UR26], tmem[UR28], idesc[UR29], UPT ;  /* 0x00ff1c0e100075ea */ /* 0x0001e2000b80031a */
[----:B------:R0:W-:Y:S01]  /*6d20*/  UTCBAR [UR5], URZ ;  /* 0x000000ff050073e9 */ /* 0x0001e200080000ff */
[----:B------:R-:W-:-:S02]  /*6d30*/  NOP ;  /* 0x0000000000007918 */ /* 0x000fc40000000000 */
.L_x_9:
[----:B------:R-:W-:Y:S01]  /*6d40*/  VIADD R128, R128, 0xffffffff ;  /* 0xffffffff80807836 */ /* 0x000fe20000000000 */
[----:B------:R-:W-:Y:S01]  /*6d50*/  UIADD3 UR24, UPT, UPT, UR24, 0x1, URZ ;  /* 0x0000000118187890 */ /* 0x000fe2000fffe0ff */
[----:B------:R-:W-:Y:S01]  /*6d60*/  IADD3 R119, P3, PT, R118, R119, RZ ;  /* 0x0000007776777210 */ /* 0x000fe20007f7e0ff */
[----:B------:R-:W-:Y:S02]  /*6d70*/  IMAD.U32 R124, RZ, RZ, UR4 ;  /* 0x00000004ff7c7e24 */ /* 0x000fe4000f8e00ff */
[----:B------:R-:W-:Y:S01]  /*6d80*/  ISETP.NE.U32.AND P2, PT, R128, RZ, PT ;  /* 0x000000ff8000720c */ /* 0x000fe20003f45070 */
[----:B------:R-:W-:Y:S01]  /*6d90*/  UISETP.GT.AND UP1, UPT, UR24, 0x1, UPT ;  /* 0x000000011800788c */ /* 0x000fe2000bf24270 */
[----:B------:R-:W-:Y:S02]  /*6da0*/  VIADD R70, R70, 0xffffffe0 ;  /* 0xffffffe046467836 */ /* 0x000fe40000000000 */
[----:B------:R-:W-:Y:S01]  /*6db0*/  IMAD.X R121, R120, 0x1, R121, P3 ;  /* 0x0000000178797824 */ /* 0x000fe200018e0679 */
[----:B0-----:R-:W-:-:S02]  /*6dc0*/  USEL UR5, URZ, 0x1, !UP1 ;  /* 0x00000001ff057887 */ /* 0x001fc4000c800000 */
[----:B------:R-:W-:Y:S02]  /*6dd0*/  USEL UR24, UR24, URZ, !UP1 ;  /* 0x000000ff18187287 */ /* 0x000fe4000c800000 */
[----:B------:R-:W-:-:S04]  /*6de0*/  ULOP3.LUT UR5, UR4, UR5, URZ, 0x3c, !UPT ;  /* 0x0000000504057292 */ /* 0x000fc8000f8e3cff */
[----:B------:R-:W-:Y:S08]  /*6df0*/  @P2 BRA `(.L_x_10) ;  /* 0xffffffe000e82947 */ /* 0x000ff0000383ffff */
.L_x_7:
[----:B------:R-:W0:Y:S01]  /*6e00*/  LDCU UR5, c[0x0][0x3b8] ;  /* 0x00007700ff0577ac */ /* 0x000e220008000800 */
[C---:B------:R-:W-:Y:S01]  /*6e10*/  VIADD R2, R0.reuse, 0x1 ;  /* 0x0000000100027836 */ /* 0x040fe20000000000 */
[----:B------:R-:W-:Y:S01]  /*6e20*/  ISETP.GE.AND P4, PT, R175, 0x20, PT ;  /* 0x00000020af00780c */ /* 0x000fe20003f86270 */
[C---:B------:R-:W-:Y:S01]  /*6e30*/  VIADD R10, R0.reuse, 0x2 ;  /* 0x00000002000a7836 */ /* 0x040fe20000000000 */
[----:B------:R-:W1:Y:S01]  /*6e40*/  LDCU.128 UR16, c[0x0][0x390] ;  /* 0x00007200ff1077ac */ /* 0x000e620008000c00 */
[C---:B------:R-:W-:Y:S01]  /*6e50*/  VIADD R9, R0.reuse, 0x3 ;  /* 0x0000000300097836 */ /* 0x040fe20000000000 */
[----:B------:R-:W2:Y:S01]  /*6e60*/  LDCU UR7, c[0x0][0x39c] ;  /* 0x00007380ff0777ac */ /* 0x000ea20008000800 */
[----:B------:R-:W3:Y:S01]  /*6e70*/  LDCU UR6, c[0x0][0x3b4] ;  /* 0x00007680ff0677ac */ /* 0x000ee20008000800 */
[----:B------:R-:W4:Y:S01]  /*6e80*/  LDCU UR8, c[0x0][0x39c] ;  /* 0x00007380ff0877ac */ /* 0x000f220008000800 */
[----:B0-----:R-:W-:Y:S01]  /*6e90*/  IMAD R4, R0, UR5, RZ ;  /* 0x0000000500047c24 */ /* 0x001fe2000f8e02ff */
[----:B------:R-:W0:Y:S03]  /*6ea0*/  LDCU UR9, c[0x0][0x39c] ;  /* 0x00007380ff0977ac */ /* 0x000e260008000800 */
[----:B------:R-:W-:Y:S01]  /*6eb0*/  VIADD R5, R4, UR5 ;  /* 0x0000000504057c36 */ /* 0x000fe20008000000 */
[----:B-1----:R-:W-:-:S03]  /*6ec0*/  ISETP.GE.AND P0, PT, R66, UR18, PT ;  /* 0x0000001242007c0c */ /* 0x002fc6000bf06270 */
[----:B------:R-:W-:Y:S01]  /*6ed0*/  VIADD R6, R5, UR5 ;  /* 0x0000000505067c36 */ /* 0x000fe20008000000 */
[----:B--2---:R-:W-:-:S03]  /*6ee0*/  ISETP.LT.AND P6, PT, R2, UR7, !P0 ;  /* 0x0000000702007c0c */ /* 0x004fc6000c7c1270 */
[----:B------:R-:W-:Y:S02]  /*6ef0*/  VIADD R7, R6, UR5 ;  /* 0x0000000506077c36 */ /* 0x000fe40008000000 */
[----:B---3--:R-:W-:Y:S01]  /*6f00*/  IMAD R2, R66, UR6, RZ ;  /* 0x0000000642027c24 */ /* 0x008fe2000f8e02ff */
[----:B------:R-:W1:Y:S01]  /*6f10*/  LDCU UR6, c[0x0][0x39c] ;  /* 0x00007380ff0677ac */ /* 0x000e620008000800 */
[----:B------:R-:W-:Y:S01]  /*6f20*/  VIADD R8, R7, UR5 ;  /* 0x0000000507087c36 */ /* 0x000fe20008000000 */
[----:B----4-:R-:W-:Y:S02]  /*6f30*/  ISETP.LT.AND P3, PT, R10, UR8, !P0 ;  /* 0x000000080a007c0c */ /* 0x010fe4000c761270 */
[----:B------:R-:W-:Y:S01]  /*6f40*/  IADD3 R3, P2, PT, R2, UR16, RZ ;  /* 0x0000001002037c10 */ /* 0x000fe2000ff5e0ff */
[----:B------:R-:W-:Y:S01]  /*6f50*/  VIADD R68, R8, UR5 ;  /* 0x0000000508447c36 */ /* 0x000fe20008000000 */
[----:B0-----:R-:W-:Y:S01]  /*6f60*/  ISETP.LT.AND P5, PT, R9, UR9, !P0 ;  /* 0x0000000909007c0c */ /* 0x001fe2000c7a1270 */
[----:B------:R-:W-:Y:S01]  /*6f70*/  VIADD R9, R0, 0x4 ;  /* 0x0000000400097836 */ /* 0x000fe20000000000 */
[----:B------:R-:W-:Y:S01]  /*6f80*/  LEA.HI.X.SX32 R2, R2, UR17, 0x1, P2 ;  /* 0x0000001102027c11 */ /* 0x000fe200090f0eff */
[----:B------:R-:W-:Y:S01]  /*6f90*/  VIADD R69, R68, UR5 ;  /* 0x0000000544457c36 */ /* 0x000fe20008000000 */
[----:B------:R-:W-:-:S03]  /*6fa0*/  IADD3 R246, P2, PT, R4, R3, RZ ;  /* 0x0000000304f67210 */ /* 0x000fc60007f5e0ff */
[----:B------:R-:W-:-:S04]  /*6fb0*/  VIADD R70, R69, UR5 ;  /* 0x0000000545467c36 */ /* 0x000fc80008000000 */
[----:B------:R-:W-:-:S04]  /*6fc0*/  VIADD R71, R70, UR5 ;  /* 0x0000000546477c36 */ /* 0x000fc80008000000 */
[----:B------:R-:W-:-:S04]  /*6fd0*/  VIADD R72, R71, UR5 ;  /* 0x0000000547487c36 */ /* 0x000fc80008000000 */
[----:B------:R-:W-:-:S04]  /*6fe0*/  VIADD R73, R72, UR5 ;  /* 0x0000000548497c36 */ /* 0x000fc80008000000 */
[----:B------:R-:W-:-:S04]  /*6ff0*/  VIADD R74, R73, UR5 ;  /* 0x00000005494a7c36 */ /* 0x000fc80008000000 */
[----:B------:R-:W-:-:S04]  /*7000*/  VIADD R75, R74, UR5 ;  /* 0x000000054a4b7c36 */ /* 0x000fc80008000000 */
[----:B------:R-:W-:-:S04]  /*7010*/  VIADD R76, R75, UR5 ;  /* 0x000000054b4c7c36 */ /* 0x000fc80008000000 */
[----:B------:R-:W-:-:S04]  /*7020*/  VIADD R77, R76, UR5 ;  /* 0x000000054c4d7c36 */ /* 0x000fc80008000000 */
[----:B------:R-:W-:Y:S01]  /*7030*/  VIADD R78, R77, UR5 ;  /* 0x000000054d4e7c36 */ /* 0x000fe20008000000 */
[----:B-1----:R-:W-:Y:S06]  /*7040*/  @!P4 BRA `(.L_x_11) ;  /* 0x000000000010c947 */ /* 0x002fec0003800000 */
[----:B------:R-:W-:-:S06]  /*7050*/  USHF.L.U32 UR4, UR4, 0x1f, URZ ;  /* 0x0000001f04047899 */ /* 0x000fcc00080006ff */
[----:B------:R-:W-:-:S04]  /*7060*/  IMAD.U32 R10, RZ, RZ, UR4 ;  /* 0x00000004ff0a7e24 */ /* 0x000fc8000f8e00ff */
[----:B------:R-:W0:Y:S02]  /*7070*/  SYNCS.PHASECHK.TRANS64.TRYWAIT P4, [UR13], R10 ;  /* 0x0000000aff0075a7 */ /* 0x000e24000808110d */
[----:B0-----:R-:W-:Y:S05]  /*7080*/  @!P4 BRA `(.L_x_12) ;  /* 0x000000940034c947 */ /* 0x001fea0003800000 */
.L_x_11:
[----:B------:R-:W-:Y:S01]  /*7090*/  BAR.SYNC.DEFER_BLOCKING 0x0 ;  /* 0x0000000000007b1d */ /* 0x000fe20000010000 */
[CC--:B------:R-:W-:Y:S01]  /*70a0*/  IADD3 R88, P4, PT, R5.reuse, R3.reuse, RZ ;  /* 0x0000000305587210 */ /* 0x0c0fe20007f9e0ff */
[----:B------:R-:W-:Y:S01]  /*70b0*/  VIADD R79, R78, UR5 ;  /* 0x000000054e4f7c36 */ /* 0x000fe20008000000 */
[-C--:B------:R-:W-:Y:S01]  /*70c0*/  LEA.HI.X.SX32 R247, R4, R2.reuse, 0x1, P2 ;  /* 0x0000000204f77211 */ /* 0x080fe200010f0eff */
[----:B------:R-:W-:Y:S01]  /*70d0*/  VIADD R86, R0, 0x5 ;  /* 0x0000000500567836 */ /* 0x000fe20000000000 */
[-C--:B------:R-:W-:Y:S01]  /*70e0*/  LEA.HI.X.SX32 R89, R5, R2.reuse, 0x1, P4 ;  /* 0x0000000205597211 */ /* 0x080fe200020f0eff */
[----:B------:R-:W-:Y:S01]  /*70f0*/  VIADD R80, R79, UR5 ;  /* 0x000000054f507c36 */ /* 0x000fe20008000000 */
[-C--:B------:R-:W-:Y:S01]  /*7100*/  IADD3 R10, P4, PT, R6, R3.reuse, RZ ;  /* 0x00000003060a7210 */ /* 0x080fe20007f9e0ff */
[----:B------:R-:W0:Y:S01]  /*7110*/  LDCU UR4, c[0x0][0x39c] ;  /* 0x00007380ff0477ac */ /* 0x000e220008000800 */
[----:B------:R-:W-:Y:S01]  /*7120*/  ISETP.LT.AND P2, PT, R9, UR6, !P0 ;  /* 0x0000000609007c0c */ /* 0x000fe2000c741270 */
[----:B------:R-:W-:Y:S01]  /*7130*/  VIADD R81, R80, UR5 ;  /* 0x0000000550517c36 */ /* 0x000fe20008000000 */
[-C--:B------:R-:W-:Y:S01]  /*7140*/  LEA.HI.X.SX32 R11, R6, R2.reuse, 0x1, P4 ;  /* 0x00000002060b7211 */ /* 0x080fe200020f0eff */
[----:B------:R-:W1:Y:S01]  /*7150*/  LDCU UR6, c[0x0][0x39c] ;  /* 0x00007380ff0677ac */ /* 0x000e620008000800 */
[CC--:B------:R-:W-:Y:S01]  /*7160*/  IADD3 R4, P4, PT, R8.reuse, R3.reuse, RZ ;  /* 0x0000000308047210 */ /* 0x0c0fe20007f9e0ff */
[----:B------:R-:W-:Y:S01]  /*7170*/  VIADD R82, R81, UR5 ;  /* 0x0000000551527c36 */ /* 0x000fe20008000000 */
[----:B------:R-:W-:Y:S01]  /*7180*/  P2R R87, PR, RZ, 0x20 ;  /* 0x00000020ff577803 */ /* 0x000fe20000000000 */
[----:B------:R2:W-:Y:S01]  /*7190*/  STL.64 [R1+0x100], R10 ;  /* 0x0001000a01007387 */ /* 0x0005e20000100a00 */
[-C--:B------:R-:W-:Y:S01]  /*71a0*/  LEA.HI.X.SX32 R5, R8, R2.reuse, 0x1, P4 ;  /* 0x0000000208057211 */ /* 0x080fe200020f0eff */
[----:B------:R-:W-:Y:S01]  /*71b0*/  VIADD R83, R82, UR5 ;  /* 0x0000000552537c36 */ /* 0x000fe20008000000 */
[C---:B------:R-:W-:Y:S01]  /*71c0*/  IADD3 R92, P4, PT, R68.reuse, R3, RZ ;  /* 0x00000003445c7210 */ /* 0x040fe20007f9e0ff */
[----:B------:R-:W3:Y:S02]  /*71d0*/  LDCU UR7, c[0x0][0x39c] ;  /* 0x00007380ff0777ac */ /* 0x000ee40008000800 */
[----:B------:R-:W-:Y:S01]  /*71e0*/  VIADD R84, R83, UR5 ;  /* 0x0000000553547c36 */ /* 0x000fe20008000000 */
[----:B------:R-:W-:Y:S01]  /*71f0*/  LEA.HI.X.SX32 R93, R68, R2, 0x1, P4 ;  /* 0x00000002445d7211 */ /* 0x000fe200020f0eff */
[----:B------:R-:W4:Y:S02]  /*7200*/  @!P1 SYNCS.CCTL.IV [UR11+0x8000] ;  /* 0x00800000ff0099b1 */ /* 0x000f24000800000b */
[----:B----4-:R-:W-:Y:S01]  /*7210*/  BAR.SYNC.DEFER_BLOCKING 0x0 ;  /* 0x0000000000007b1d */ /* 0x010fe20000010000 */
[----:B------:R-:W-:-:S04]  /*7220*/  VIADD R85, R84, UR5 ;  /* 0x0000000554557c36 */ /* 0x000fc80008000000 */
[----:B------:R-:W-:Y:S01]  /*7230*/  VIADD R68, R85, UR5 ;  /* 0x0000000555447c36 */ /* 0x000fe20008000000 */
[----:B------:R-:W4:Y:S01]  /*7240*/  LDCU UR8, c[0x0][0x39c] ;  /* 0x00007380ff0877ac */ /* 0x000f220008000800 */
[----:B------:R-:W5:Y:S01]  /*7250*/  @!P1 SYNCS.CCTL.IV [UR11+0x8008] ;  /* 0x00800800ff0099b1 */ /* 0x000f62000800000b */
[----:B--2---:R-:W-:-:S04]  /*7260*/  IADD3 R10, P1, PT, R7, R3, RZ ;  /* 0x00000003070a7210 */ /* 0x004fc80007f3e0ff */
[----:B------:R-:W-:Y:S02]  /*7270*/  LEA.HI.X.SX32 R11, R7, R2, 0x1, P1 ;  /* 0x00000002070b7211 */ /* 0x000fe400008f0eff */
[----:B------:R-:W-:-:S03]  /*7280*/  IADD3 R90, P1, PT, R69, R3, RZ ;  /* 0x00000003455a7210 */ /* 0x000fc60007f3e0ff */
[----:B------:R-:W-:Y:S01]  /*7290*/  STL.64 [R1+0xf8], R10 ;  /* 0x0000f80a01007387 */ /* 0x000fe20000100a00 */
[----:B------:R-:W-:Y:S01]  /*72a0*/  LEA.HI.X.SX32 R91, R69, R2, 0x1, P1 ;  /* 0x00000002455b7211 */ /* 0x000fe200008f0eff */
[----:B------:R-:W-:Y:S02]  /*72b0*/  VIADD R69, R68, UR5 ;  /* 0x0000000544457c36 */ /* 0x000fe40008000000 */
[----:B------:R2:W-:Y:S04]  /*72c0*/  STL.64 [R1+0xf0], R4 ;  /* 0x0000f00401007387 */ /* 0x0005e80000100a00 */
[----:B------:R0:W-:Y:S04]  /*72d0*/  STL.64 [R1+0xe8], R92 ;  /* 0x0000e85c01007387 */ /* 0x0001e80000100a00 */
[----:B------:R1:W-:Y:S01]  /*72e0*/  STL.64 [R1+0xe0], R90 ;  /* 0x0000e05a01007387 */ /* 0x0003e20000100a00 */
[----:B--2---:R-:W2:Y:S01]  /*72f0*/  LDTM.x64 R4, tmem[UR12] ;  /* 0x0000000c000479ee */ /* 0x004ea20008340000 */
[----:B------:R-:W2:Y:S01]  /*7300*/  LDTM.x64 R132, tmem[UR12+0x40] ;  /* 0x0000400c008479ee */ /* 0x000ea20008340000 */
[----:B0-----:R-:W-:-:S02]  /*7310*/  IADD3 R92, P4, PT, R70, R3, RZ ;  /* 0x00000003465c7210 */ /* 0x001fc40007f9e0ff */
[----:B-1----:R-:W-:Y:S02]  /*7320*/  IADD3 R90, P1, PT, R71, R3, RZ ;  /* 0x00000003475a7210 */ /* 0x002fe40007f3e0ff */
[-C--:B------:R-:W-:Y:S01]  /*7330*/  LEA.HI.X.SX32 R93, R70, R2.reuse, 0x1, P4 ;  /* 0x00000002465d7211 */ /* 0x080fe200020f0eff */
[----:B------:R-:W-:Y:S01]  /*7340*/  VIADD R70, R69, UR5 ;  /* 0x0000000545467c36 */ /* 0x000fe20008000000 */
[----:B------:R-:W-:-:S03]  /*7350*/  LEA.HI.X.SX32 R91, R71, R2, 0x1, P1 ;  /* 0x00000002475b7211 */ /* 0x000fc600008f0eff */
[----:B------:R0:W-:Y:S01]  /*7360*/  STL.64 [R1+0xd8], R92 ;  /* 0x0000d85c01007387 */ /* 0x0001e20000100a00 */
[----:B------:R-:W-:-:S03]  /*7370*/  VIADD R71, R70, UR5 ;  /* 0x0000000546477c36 */ /* 0x000fc60008000000 */
[----:B------:R1:W-:Y:S01]  /*7380*/  STL.64 [R1+0xd0], R90 ;  /* 0x0000d05a01007387 */ /* 0x0003e20000100a00 */
[CC--:B0-----:R-:W-:Y:S02]  /*7390*/  IADD3 R92, P4, PT, R72.reuse, R3.reuse, RZ ;  /* 0x00000003485c7210 */ /* 0x0c1fe40007f9e0ff */
        /* <DEDUP_REMOVED lines=16> */
[C---:B-1----:R-:W-:Y:S02]  /*74a0*/  IADD3 R90, P1, PT, R77.reuse, R3, RZ ;  /* 0x000000034d5a7210 */ /* 0x042fe40007f3e0ff */
[-C--:B------:R-:W-:Y:S02]  /*74b0*/  LEA.HI.X.SX32 R93, R76, R2.reuse, 0x1, P4 ;  /* 0x000000024c5d7211 */ /* 0x080fe400020f0eff */
[----:B------:R-:W-:-:S03]  /*74c0*/  LEA.HI.X.SX32 R91, R77, R2, 0x1, P1 ;  /* 0x000000024d5b7211 */ /* 0x000fc600008f0eff */
[----:B------:R0:W-:Y:S04]  /*74d0*/  STL.64 [R1+0xa8], R92 ;  /* 0x0000a85c01007387 */ /* 0x0001e80000100a00 */
[----:B------:R1:W-:Y:S01]  /*74e0*/  STL.64 [R1+0xa0], R90 ;  /* 0x0000a05a01007387 */ /* 0x0003e20000100a00 */
[CC--:B0-----:R-:W-:Y:S02]  /*74f0*/  IADD3 R92, P4, PT, R78.reuse, R3.reuse, RZ ;  /* 0x000000034e5c7210 */ /* 0x0c1fe40007f9e0ff */
[C---:B-1----:R-:W-:Y:S02]  /*7500*/  IADD3 R90, P1, PT, R79.reuse, R3, RZ ;  /* 0x000000034f5a7210 */ /* 0x042fe40007f3e0ff */
[-C--:B------:R-:W-:Y:S02]  /*7510*/  LEA.HI.X.SX32 R93, R78, R2.reuse, 0x1, P4 ;  /* 0x000000024e5d7211 */ /* 0x080fe400020f0eff */
[----:B------:R-:W-:-:S02]  /*7520*/  LEA.HI.X.SX32 R91, R79, R2, 0x1, P1 ;  /* 0x000000024f5b7211 */ /* 0x000fc400008f0eff */
[CC--:B------:R-:W-:Y:S01]  /*7530*/  IADD3 R76, P4, PT, R80.reuse, R3.reuse, RZ ;  /* 0x00000003504c7210 */ /* 0x0c0fe20007f9e0ff */
[----:B------:R0:W-:Y:S03]  /*7540*/  STL.64 [R1+0x98], R92 ;  /* 0x0000985c01007387 */ /* 0x0001e60000100a00 */
[----:B------:R-:W-:Y:S01]  /*7550*/  LEA.HI.X.SX32 R77, R80, R2, 0x1, P4 ;  /* 0x00000002504d7211 */ /* 0x000fe200020f0eff */
[----:B------:R1:W-:Y:S04]  /*7560*/  STL.64 [R1+0x90], R90 ;  /* 0x0000905a01007387 */ /* 0x0003e80000100a00 */
[----:B------:R2:W-:Y:S01]  /*7570*/  STL.64 [R1+0x88], R76 ;  /* 0x0000884c01007387 */ /* 0x0005e20000100a00 */
[----:B0-----:R-:W-:-:S02]  /*7580*/  IADD3 R92, P1, PT, R81, R3, RZ ;  /* 0x00000003515c7210 */ /* 0x001fc40007f3e0ff */
[CC--:B-1----:R-:W-:Y:S02]  /*7590*/  IADD3 R90, P4, PT, R82.reuse, R3.reuse, RZ ;  /* 0x00000003525a7210 */ /* 0x0c2fe40007f9e0ff */
[-C--:B------:R-:W-:Y:S02]  /*75a0*/  LEA.HI.X.SX32 R93, R81, R2.reuse, 0x1, P1 ;  /* 0x00000002515d7211 */ /* 0x080fe400008f0eff */
[-C--:B------:R-:W-:Y:S01]  /*75b0*/  LEA.HI.X.SX32 R91, R82, R2.reuse, 0x1, P4 ;  /* 0x00000002525b7211 */ /* 0x080fe200020f0eff */
[----:B--2---:R-:W-:Y:S01]  /*75c0*/  VIADD R76, R75, UR5 ;  /* 0x000000054b4c7c36 */ /* 0x004fe20008000000 */
[CC--:B------:R-:W-:Y:S01]  /*75d0*/  IADD3 R78, P1, PT, R83.reuse, R3.reuse, RZ ;  /* 0x00000003534e7210 */ /* 0x0c0fe20007f3e0ff */
[----:B------:R-:W-:Y:S02]  /*75e0*/  STL.64 [R1+0x80], R92 ;  /* 0x0000805c01007387 */ /* 0x000fe40000100a00 */
[----:B------:R-:W-:Y:S01]  /*75f0*/  VIADD R77, R76, UR5 ;  /* 0x000000054c4d7c36 */ /* 0x000fe20008000000 */
[----:B------:R-:W-:Y:S01]  /*7600*/  LEA.HI.X.SX32 R79, R83, R2, 0x1, P1 ;  /* 0x00000002534f7211 */ /* 0x000fe200008f0eff */
[----:B------:R0:W-:Y:S01]  /*7610*/  STL.64 [R1+0x78], R90 ;  /* 0x0000785a01007387 */ /* 0x0001e20000100a00 */
[----:B------:R-:W-:-:S03]  /*7620*/  IADD3 R80, P1, PT, R85, R3, RZ ;  /* 0x0000000355507210 */ /* 0x000fc60007f3e0ff */
[----:B------:R1:W-:Y:S01]  /*7630*/  STL.64 [R1+0x70], R78 ;  /* 0x0000704e01007387 */ /* 0x0003e20000100a00 */
[----:B------:R-:W-:Y:S02]  /*7640*/  LEA.HI.X.SX32 R81, R85, R2, 0x1, P1 ;  /* 0x0000000255517211 */ /* 0x000fe400008f0eff */
[----:B0-----:R-:W-:-:S04]  /*7650*/  IADD3 R90, P4, PT, R84, R3, RZ ;  /* 0x00000003545a7210 */ /* 0x001fc80007f9e0ff */
[----:B------:R-:W-:Y:S01]  /*7660*/  LEA.HI.X.SX32 R91, R84, R2, 0x1, P4 ;  /* 0x00000002545b7211 */ /* 0x000fe200020f0eff */
[----:B-1----:R-:W-:Y:S01]  /*7670*/  VIADD R78, R77, UR5 ;  /* 0x000000054d4e7c36 */ /* 0x002fe20008000000 */
[----:B------:R-:W-:-:S03]  /*7680*/  IADD3 R82, P4, PT, R68, R3, RZ ;  /* 0x0000000344527210 */ /* 0x000fc60007f9e0ff */
[----:B------:R-:W-:Y:S01]  /*7690*/  STL.64 [R1+0x68], R90 ;  /* 0x0000685a01007387 */ /* 0x000fe20000100a00 */
[----:B------:R-:W-:Y:S01]  /*76a0*/  LEA.HI.X.SX32 R83, R68, R2, 0x1, P4 ;  /* 0x0000000244537211 */ /* 0x000fe200020f0eff */
[----:B------:R-:W-:Y:S02]  /*76b0*/  VIADD R79, R78, UR5 ;  /* 0x000000054e4f7c36 */ /* 0x000fe40008000000 */
[----:B------:R0:W-:Y:S02]  /*76c0*/  STL.64 [R1+0x60], R80 ;  /* 0x0000605001007387 */ /* 0x0001e40000100a00 */
[----:B------:R-:W-:Y:S02]  /*76d0*/  VIADD R68, R79, UR5 ;  /* 0x000000054f447c36 */ /* 0x000fe40008000000 */
[----:B------:R1:W-:Y:S01]  /*76e0*/  STL.64 [R1+0x58], R82 ;  /* 0x0000585201007387 */ /* 0x0003e20000100a00 */
[----:B0-----:R-:W-:-:S04]  /*76f0*/  IADD3 R80, P1, PT, R69, R3, RZ ;  /* 0x0000000345507210 */ /* 0x001fc80007f3e0ff */
[----:B------:R-:W-:Y:S01]  /*7700*/  LEA.HI.X.SX32 R81, R69, R2, 0x1, P1 ;  /* 0x0000000245517211 */ /* 0x000fe200008f0eff */
[----:B------:R-:W-:Y:S01]  /*7710*/  VIADD R69, R68, UR5 ;  /* 0x0000000544457c36 */ /* 0x000fe20008000000 */
[----:B-1----:R-:W-:-:S03]  /*7720*/  IADD3 R82, P4, PT, R70, R3, RZ ;  /* 0x0000000346527210 */ /* 0x002fc60007f9e0ff */
[----:B------:R0:W-:Y:S01]  /*7730*/  STL.64 [R1+0x50], R80 ;  /* 0x0000505001007387 */ /* 0x0001e20000100a00 */
[----:B------:R-:W-:Y:S01]  /*7740*/  LEA.HI.X.SX32 R83, R70, R2, 0x1, P4 ;  /* 0x0000000246537211 */ /* 0x000fe200020f0eff */
[----:B------:R-:W-:-:S04]  /*7750*/  VIADD R70, R69, UR5 ;  /* 0x0000000545467c36 */ /* 0x000fc80008000000 */
        /* <DEDUP_REMOVED lines=22> */
[----:B------:R-:W-:-:S05]  /*78c0*/  LEA.HI.X.SX32 R83, R76, R2, 0x1, P4 ;  /* 0x000000024c537211 */ /* 0x000fca00020f0eff */
[----:B------:R1:W-:Y:S01]  /*78d0*/  STL.64 [R1+0x18], R82 ;  /* 0x0000185201007387 */ /* 0x0003e20000100a00 */
[----:B0-----:R-:W-:-:S04]  /*78e0*/  IADD3 R80, P1, PT, R77, R3, RZ ;  /* 0x000000034d507210 */ /* 0x001fc80007f3e0ff */
[----:B------:R-:W-:Y:S02]  /*78f0*/  LEA.HI.X.SX32 R81, R77, R2, 0x1, P1 ;  /* 0x000000024d517211 */ /* 0x000fe400008f0eff */
[----:B-1----:R-:W-:-:S03]  /*7900*/  IADD3 R82, P4, PT, R78, R3, RZ ;  /* 0x000000034e527210 */ /* 0x002fc60007f9e0ff */
[----:B------:R0:W-:Y:S01]  /*7910*/  STL.64 [R1+0x10], R80 ;  /* 0x0000105001007387 */ /* 0x0001e20000100a00 */
[----:B------:R-:W-:Y:S02]  /*7920*/  LEA.HI.X.SX32 R83, R78, R2, 0x1, P4 ;  /* 0x000000024e537211 */ /* 0x000fe400020f0eff */
[----:B------:R-:W-:-:S03]  /*7930*/  IADD3 R250, P4, PT, R68, R3, RZ ;  /* 0x0000000344fa7210 */ /* 0x000fc60007f9e0ff */
[----:B------:R-:W-:Y:S01]  /*7940*/  STL.64 [R1+0x8], R82 ;  /* 0x0000085201007387 */ /* 0x000fe20000100a00 */
[-C--:B------:R-:W-:Y:S01]  /*7950*/  LEA.HI.X.SX32 R251, R68, R2.reuse, 0x1, P4 ;  /* 0x0000000244fb7211 */ /* 0x080fe200020f0eff */
[----:B------:R-:W-:Y:S01]  /*7960*/  VIADD R68, R75, UR5 ;  /* 0x000000054b447c36 */ /* 0x000fe20008000000 */
[CC--:B------:R-:W-:Y:S02]  /*7970*/  IADD3 R244, P4, PT, R70.reuse, R3.reuse, RZ ;  /* 0x0000000346f47210 */ /* 0x0c0fe40007f9e0ff */
[CC--:B0-----:R-:W-:Y:S02]  /*7980*/  IADD3 R80, P1, PT, R79.reuse, R3.reuse, RZ ;  /* 0x000000034f507210 */ /* 0x0c1fe40007f3e0ff */
[-C--:B------:R-:W-:Y:S02]  /*7990*/  LEA.HI.X.SX32 R245, R70, R2.reuse, 0x1, P4 ;  /* 0x0000000246f57211 */ /* 0x080fe400020f0eff */
[----:B------:R-:W-:Y:S02]  /*79a0*/  LEA.HI.X.SX32 R81, R79, R2, 0x1, P1 ;  /* 0x000000024f517211 */ /* 0x000fe400008f0eff */
[----:B------:R-:W-:-:S02]  /*79b0*/  IADD3 R248, P1, PT, R69, R3, RZ ;  /* 0x0000000345f87210 */ /* 0x000fc40007f3e0ff */
[-C--:B------:R-:W-:Y:S01]  /*79c0*/  IADD3 R240, P4, PT, R72, R3.reuse, RZ ;  /* 0x0000000348f07210 */ /* 0x080fe20007f9e0ff */
[----:B------:R-:W-:Y:S01]  /*79d0*/  STL.64 [R1], R80 ;  /* 0x0000005001007387 */ /* 0x000fe20000100a00 */
[-C--:B------:R-:W-:Y:S01]  /*79e0*/  LEA.HI.X.SX32 R249, R69, R2.reuse, 0x1, P1 ;  /* 0x0000000245f97211 */ /* 0x080fe200008f0eff */
[----:B------:R-:W-:Y:S01]  /*79f0*/  VIADD R69, R68, UR5 ;  /* 0x0000000544457c36 */ /* 0x000fe20008000000 */
[-C--:B------:R-:W-:Y:S01]  /*7a00*/  IADD3 R242, P1, PT, R71, R3.reuse, RZ ;  /* 0x0000000347f27210 */ /* 0x080fe20007f3e0ff */
[----:B------:R-:W-:Y:S01]  /*7a10*/  STL [R1+0x150], R250 ;  /* 0x000150fa01007387 */ /* 0x000fe20000100800 */
[-C--:B------:R-:W-:Y:S01]  /*7a20*/  LEA.HI.X.SX32 R241, R72, R2.reuse, 0x1, P4 ;  /* 0x0000000248f17211 */ /* 0x080fe200020f0eff */
[----:B------:R-:W-:Y:S01]  /*7a30*/  VIADD R70, R69, UR5 ;  /* 0x0000000545467c36 */ /* 0x000fe20008000000 */
[-C--:B------:R-:W-:Y:S01]  /*7a40*/  LEA.HI.X.SX32 R243, R71, R2.reuse, 0x1, P1 ;  /* 0x0000000247f37211 */ /* 0x080fe200008f0eff */
[----:B------:R-:W-:Y:S01]  /*7a50*/  STL [R1+0x144], R251 ;  /* 0x000144fb01007387 */ /* 0x000fe20000100800 */
[CC--:B------:R-:W-:Y:S01]  /*7a60*/  IADD3 R238, P1, PT, R73.reuse, R3.reuse, RZ ;  /* 0x0000000349ee7210 */ /* 0x0c0fe20007f3e0ff */
[----:B------:R-:W-:Y:S01]  /*7a70*/  VIADD R71, R70, UR5 ;  /* 0x0000000546477c36 */ /* 0x000fe20008000000 */
[CC--:B------:R-:W-:Y:S01]  /*7a80*/  IADD3 R236, P4, PT, R74.reuse, R3.reuse, RZ ;  /* 0x000000034aec7210 */ /* 0x0c0fe20007f9e0ff */
[----:B------:R-:W-:Y:S01]  /*7a90*/  STL [R1+0x168], R248 ;  /* 0x000168f801007387 */ /* 0x000fe20000100800 */
[-C--:B------:R-:W-:Y:S01]  /*7aa0*/  LEA.HI.X.SX32 R239, R73, R2.reuse, 0x1, P1 ;  /* 0x0000000249ef7211 */ /* 0x080fe200008f0eff */
[----:B------:R-:W-:Y:S01]  /*7ab0*/  VIADD R72, R71, UR5 ;  /* 0x0000000547487c36 */ /* 0x000fe20008000000 */
[----:B------:R-:W-:Y:S01]  /*7ac0*/  IADD3 R234, P1, PT, R75, R3, RZ ;  /* 0x000000034bea7210 */ /* 0x000fe20007f3e0ff */
[----:B------:R-:W-:Y:S01]  /*7ad0*/  STL [R1+0x140], R249 ;  /* 0x000140f901007387 */ /* 0x000fe20000100800 */
[----:B------:R-:W-:-:S02]  /*7ae0*/  LEA.HI.X.SX32 R237, R74, R2, 0x1, P4 ;  /* 0x000000024aed7211 */ /* 0x000fc400020f0eff */
[----:B------:R-:W-:Y:S01]  /*7af0*/  LEA.HI.X.SX32 R235, R75, R2, 0x1, P1 ;  /* 0x000000024beb7211 */ /* 0x000fe200008f0eff */
[----:B------:R-:W-:Y:S01]  /*7b00*/  STL.64 [R1+0x148], R244 ;  /* 0x000148f401007387 */ /* 0x000fe20000100a00 */
[----:B------:R-:W-:-:S03]  /*7b10*/  IADD3 R232, P4, PT, R68, R3, RZ ;  /* 0x0000000344e87210 */ /* 0x000fc60007f9e0ff */
[----:B------:R-:W-:Y:S04]  /*7b20*/  STL.64 [R1+0x158], R242 ;  /* 0x000158f201007387 */ /* 0x000fe80000100a00 */
[----:B------:R-:W-:Y:S04]  /*7b30*/  STL [R1+0x180], R240 ;  /* 0x000180f001007387 */ /* 0x000fe80000100800 */
[----:B------:R-:W-:Y:S04]  /*7b40*/  STL [R1+0x13c], R241 ;  /* 0x00013cf101007387 */ /* 0x000fe80000100800 */
[----:B------:R-:W-:Y:S04]  /*7b50*/  STL.64 [R1+0x160], R238 ;  /* 0x000160ee01007387 */ /* 0x000fe80000100a00 */
[----:B------:R-:W-:Y:S04]  /*7b60*/  STL [R1+0x138], R237 ;  /* 0x000138ed01007387 */ /* 0x000fe80000100800 */
[----:B------:R0:W-:Y:S04]  /*7b70*/  STL.64 [R1+0x170], R234 ;  /* 0x000170ea01007387 */ /* 0x0001e80000100a00 */
[----:B0-----:R-:W2:Y:S01]  /*7b80*/  LDL.LU.64 R234, [R1+0x100] ;  /* 0x0001000001ea7983 */ /* 0x001ea20000300a00 */
[----:B------:R-:W-:-:S02]  /*7b90*/  IADD3 R230, P1, PT, R69, R3, RZ ;  /* 0x0000000345e67210 */ /* 0x000fc40007f3e0ff */
[-C--:B------:R-:W-:Y:S01]  /*7ba0*/  LEA.HI.X.SX32 R233, R68, R2.reuse, 0x1, P4 ;  /* 0x0000000244e97211 */ /* 0x080fe200020f0eff */
[----:B------:R-:W-:Y:S01]  /*7bb0*/  VIADD R68, R72, UR5 ;  /* 0x0000000548447c36 */ /* 0x000fe20008000000 */
[-C--:B------:R-:W-:Y:S02]  /*7bc0*/  IADD3 R228, P4, PT, R70, R3.reuse, RZ ;  /* 0x0000000346e47210 */ /* 0x080fe40007f9e0ff */
[-C--:B------:R-:W-:Y:S01]  /*7bd0*/  LEA.HI.X.SX32 R231, R69, R2.reuse, 0x1, P1 ;  /* 0x0000000245e77211 */ /* 0x080fe200008f0eff */
[----:B------:R-:W-:Y:S01]  /*7be0*/  VIADD R69, R68, UR5 ;  /* 0x0000000544457c36 */ /* 0x000fe20008000000 */
[-C--:B------:R-:W-:Y:S02]  /*7bf0*/  IADD3 R226, P1, PT, R71, R3.reuse, RZ ;  /* 0x0000000347e27210 */ /* 0x080fe40007f3e0ff */
[----:B------:R-:W-:Y:S01]  /*7c00*/  LEA.HI.X.SX32 R229, R70, R2, 0x1, P4 ;  /* 0x0000000246e57211 */ /* 0x000fe200020f0eff */
[----:B------:R-:W-:Y:S01]  /*7c10*/  VIADD R70, R69, UR5 ;  /* 0x0000000545467c36 */ /* 0x000fe20008000000 */
[----:B------:R-:W-:-:S02]  /*7c20*/  IADD3 R224, P4, PT, R72, R3, RZ ;  /* 0x0000000348e07210 */ /* 0x000fc40007f9e0ff */
[-C--:B------:R-:W-:Y:S01]  /*7c30*/  LEA.HI.X.SX32 R227, R71, R2.reuse, 0x1, P1 ;  /* 0x0000000247e37211 */ /* 0x080fe200008f0eff */
[----:B------:R-:W-:Y:S01]  /*7c40*/  VIADD R71, R70, UR5 ;  /* 0x0000000546477c36 */ /* 0x000fe20008000000 */
[-C--:B------:R-:W-:Y:S02]  /*7c50*/  IADD3 R222, P1, PT, R68, R3.reuse, RZ ;  /* 0x0000000344de7210 */ /* 0x080fe40007f3e0ff */
[-C--:B------:R-:W-:Y:S02]  /*7c60*/  LEA.HI.X.SX32 R225, R72, R2.reuse, 0x1, P4 ;  /* 0x0000000248e17211 */ /* 0x080fe400020f0eff */
[-C--:B------:R-:W-:Y:S02]  /*7c70*/  IADD3 R220, P4, PT, R69, R3.reuse, RZ ;  /* 0x0000000345dc7210 */ /* 0x080fe40007f9e0ff */
[----:B------:R-:W-:Y:S01]  /*7c80*/  LEA.HI.X.SX32 R223, R68, R2, 0x1, P1 ;  /* 0x0000000244df7211 */ /* 0x000fe200008f0eff */
[----:B------:R-:W-:Y:S01]  /*7c90*/  VIADD R68, R71, UR5 ;  /* 0x0000000547447c36 */ /* 0x000fe20008000000 */
[----:B------:R-:W-:-:S02]  /*7ca0*/  IADD3 R216, P1, PT, R70, R3, RZ ;  /* 0x0000000346d87210 */ /* 0x000fc40007f3e0ff */
[-C--:B------:R-:W-:Y:S01]  /*7cb0*/  LEA.HI.X.SX32 R221, R69, R2.reuse, 0x1, P4 ;  /* 0x0000000245dd7211 */ /* 0x080fe200020f0eff */
[----:B------:R-:W-:Y:S01]  /*7cc0*/  VIADD R69, R68, UR5 ;  /* 0x0000000544457c36 */ /* 0x000fe20008000000 */
[CC--:B------:R-:W-:Y:S02]  /*7cd0*/  IADD3 R212, P4, PT, R71.reuse, R3.reuse, RZ ;  /* 0x0000000347d47210 */ /* 0x0c0fe40007f9e0ff */
[-C--:B------:R-:W-:Y:S02]  /*7ce0*/  LEA.HI.X.SX32 R217, R70, R2.reuse, 0x1, P1 ;  /* 0x0000000246d97211 */ /* 0x080fe400008f0eff */
[----:B------:R-:W-:Y:S02]  /*7cf0*/  LEA.HI.X.SX32 R213, R71, R2, 0x1, P4 ;  /* 0x0000000247d57211 */ /* 0x000fe400020f0eff */
[----:B------:R-:W-:Y:S02]  /*7d00*/  IADD3 R208, P4, PT, R68, R3, RZ ;  /* 0x0000000344d07210 */ /* 0x000fe40007f9e0ff */
[----:B------:R-:W-:-:S02]  /*7d10*/  F2FP.SATFINITE.E4M3.F32.PACK_AB_MERGE_C R245, R17, R16, RZ ;  /* 0x0000001011f5723e */ /* 0x000fc400048070ff */
[----:B------:R-:W-:Y:S02]  /*7d20*/  LEA.HI.X.SX32 R209, R68, R2, 0x1, P4 ;  /* 0x0000000244d17211 */ /* 0x000fe400020f0eff */
[----:B------:R-:W-:Y:S02]  /*7d30*/  IADD3 R204, P4, PT, R69, R3, RZ ;  /* 0x0000000345cc7210 */ /* 0x000fe40007f9e0ff */
[----:B------:R-:W-:Y:S02]  /*7d40*/  F2FP.SATFINITE.E4M3.F32.PACK_AB_MERGE_C R244, R11, R10, RZ ;  /* 0x0000000a0bf4723e */ /* 0x000fe400048070ff */
[----:B------:R-:W-:Y:S02]  /*7d50*/  LEA.HI.X.SX32 R205, R69, R2, 0x1, P4 ;  /* 0x0000000245cd7211 */ /* 0x000fe400020f0eff */
[----:B------:R-:W-:Y:S01]  /*7d60*/  ISETP.LT.AND P1, PT, R86, UR4, !P0 ;  /* 0x0000000456007c0c */ /* 0x000fe2000c721270 */
[----:B------:R-:W0:Y:S01]  /*7d70*/  LDCU UR4, c[0x0][0x39c] ;  /* 0x00007380ff0477ac */ /* 0x000e220008000800 */
[----:B------:R-:W-:-:S02]  /*7d80*/  F2FP.SATFINITE.E4M3.F32.PACK_AB_MERGE_C R238, R23, R22, RZ ;  /* 0x0000001617ee723e */ /* 0x000fc400048070ff */
[----:B------:R-:W-:Y:S02]  /*7d90*/  F2FP.SATFINITE.E4M3.F32.PACK_AB_MERGE_C R239, R25, R24, RZ ;  /* 0x0000001819ef723e */ /* 0x000fe400048070ff */
[----:B------:R-:W-:Y:S02]  /*7da0*/  F2FP.SATFINITE.E4M3.F32.PACK_AB_MERGE_C R240, R27, R26, RZ ;  /* 0x0000001a1bf0723e */ /* 0x000fe400048070ff */
[----:B------:R-:W-:Y:S02]  /*7db0*/  F2FP.SATFINITE.E4M3.F32.PACK_AB_MERGE_C R242, R29, R28, RZ ;  /* 0x0000001c1df2723e */ /* 0x000fe400048070ff */
[----:B------:R-:W-:Y:S02]  /*7dc0*/  F2FP.SATFINITE.E4M3.F32.PACK_AB_MERGE_C R243, R31, R30, RZ ;  /* 0x0000001e1ff3723e */ /* 0x000fe400048070ff */
[----:B------:R-:W-:Y:S02]  /*7dd0*/  F2FP.SATFINITE.E4M3.F32.PACK_AB_MERGE_C R248, R33, R32, RZ ;  /* 0x0000002021f8723e */ /* 0x000fe400048070ff */
[----:B------:R-:W-:-:S02]  /*7de0*/  F2FP.SATFINITE.E4M3.F32.PACK_AB_MERGE_C R251, R35, R34, RZ ;  /* 0x0000002223fb723e */ /* 0x000fc400048070ff */
[----:B------:R-:W-:Y:S02]  /*7df0*/  F2FP.SATFINITE.E4M3.F32.PACK_AB_MERGE_C R250, R37, R36, RZ ;  /* 0x0000002425fa723e */ /* 0x000fe400048070ff */
[----:B------:R-:W-:Y:S02]  /*7e00*/  F2FP.SATFINITE.E4M3.F32.PACK_AB_MERGE_C R249, R39, R38, RZ ;  /* 0x0000002627f9723e */ /* 0x000fe400048070ff */
[----:B------:R-:W-:Y:S02]  /*7e10*/  F2FP.SATFINITE.E4M3.F32.PACK_AB_MERGE_C R241, R41, R40, RZ ;  /* 0x0000002829f1723e */ /* 0x000fe400048070ff */
[----:B------:R-:W-:Y:S01]  /*7e20*/  F2FP.SATFINITE.E4M3.F32.PACK_AB_MERGE_C R237, R43, R42, RZ ;  /* 0x0000002a2bed723e */ /* 0x000fe200048070ff */
[----:B--2---:R1:W-:Y:S04]  /*7e30*/  STL.64 [R1+0x1c8], R234 ;  /* 0x0001c8ea01007387 */ /* 0x0043e80000100a00 */
[----:B------:R2:W-:Y:S04]  /*7e40*/  STL [R1+0x134], R233 ;  /* 0x000134e901007387 */ /* 0x0005e80000100800 */
[----:B------:R0:W-:Y:S04]  /*7e50*/  STL.64 [R1+0x178], R230 ;  /* 0x000178e601007387 */ /* 0x0001e80000100a00 */
[----:B------:R3:W-:Y:S01]  /*7e60*/  STL [R1+0x130], R229 ;  /* 0x000130e501007387 */ /* 0x0007e20000100800 */
[----:B-1----:R-:W-:Y:S01]  /*7e70*/  IMAD.MOV.U32 R234, RZ, RZ, R88 ;  /* 0x000000ffffea7224 */ /* 0x002fe200078e0058 */
[----:B--2---:R-:W-:Y:S01]  /*7e80*/  F2FP.SATFINITE.E4M3.F32.PACK_AB_MERGE_C R233, R45, R44, RZ ;  /* 0x0000002c2de9723e */ /* 0x004fe200048070ff */
[----:B------:R-:W-:Y:S01]  /*7e90*/  IMAD.MOV.U32 R235, RZ, RZ, R89 ;  /* 0x000000ffffeb7224 */ /* 0x000fe200078e0059 */
[----:B------:R1:W-:Y:S04]  /*7ea0*/  STL.64 [R1+0x188], R226 ;  /* 0x000188e201007387 */ /* 0x0003e80000100a00 */
[----:B------:R2:W-:Y:S01]  /*7eb0*/  STL [R1+0x12c], R225 ;  /* 0x00012ce101007387 */ /* 0x0005e20000100800 */
[----:B0-----:R-:W-:-:S02]  /*7ec0*/  F2FP.SATFINITE.E4M3.F32.PACK_AB_MERGE_C R230, R19, R18, RZ ;  /* 0x0000001213e6723e */ /* 0x001fc400048070ff */
[----:B------:R-:W-:Y:S01]  /*7ed0*/  F2FP.SATFINITE.E4M3.F32.PACK_AB_MERGE_C R231, R21, R20, RZ ;  /* 0x0000001415e7723e */ /* 0x000fe200048070ff */
[----:B------:R-:W-:Y:S01]  /*7ee0*/  STL.64 [R1+0x190], R222 ;  /* 0x000190de01007387 */ /* 0x000fe20000100a00 */
[----:B---3--:R-:W-:-:S03]  /*7ef0*/  F2FP.SATFINITE.E4M3.F32.PACK_AB_MERGE_C R229, R47, R46, RZ ;  /* 0x0000002e2fe5723e */ /* 0x008fc600048070ff */
[----:B------:R0:W-:Y:S01]  /*7f00*/  STL [R1+0x128], R221 ;  /* 0x000128dd01007387 */ /* 0x0001e20000100800 */
[----:B-1----:R-:W-:Y:S02]  /*7f10*/  F2FP.SATFINITE.E4M3.F32.PACK_AB_MERGE_C R226, R13, R12, RZ ;  /* 0x0000000c0de2723e */ /* 0x002fe400048070ff */
[----:B------:R-:W-:Y:S01]  /*7f20*/  F2FP.SATFINITE.E4M3.F32.PACK_AB_MERGE_C R227, R15, R14, RZ ;  /* 0x0000000e0fe3723e */ /* 0x000fe200048070ff */
[----:B------:R1:W-:Y:S01]  /*7f30*/  STL.64 [R1+0x198], R216 ;  /* 0x000198d801007387 */ /* 0x0003e20000100a00 */
[----:B--2---:R-:W-:-:S03]  /*7f40*/  F2FP.SATFINITE.E4M3.F32.PACK_AB_MERGE_C R225, R49, R48, RZ ;  /* 0x0000003031e1723e */ /* 0x004fc600048070ff */
[----:B------:R-:W-:Y:S01]  /*7f50*/  STL [R1+0x124], R213 ;  /* 0x000124d501007387 */ /* 0x000fe20000100800 */
[----:B0-----:R-:W-:-:S03]  /*7f60*/  F2FP.SATFINITE.E4M3.F32.PACK_AB_MERGE_C R221, R51, R50, RZ ;  /* 0x0000003233dd723e */ /* 0x001fc600048070ff */
[----:B------:R0:W-:Y:S01]  /*7f70*/  STL.64 [R1+0x1a0], R208 ;  /* 0x0001a0d001007387 */ /* 0x0001e20000100a00 */
[----:B-1----:R-:W-:Y:S01]  /*7f80*/  F2FP.SATFINITE.E4M3.F32.PACK_AB_MERGE_C R216, R5, R4, RZ ;  /* 0x0000000405d8723e */ /* 0x002fe200048070ff */
[----:B------:R-:W-:Y:S02]  /*7f90*/  VIADD R4, R69, UR5 ;  /* 0x0000000545047c36 */ /* 0x000fe40008000000 */
[----:B------:R1:W-:Y:S01]  /*7fa0*/  STL [R1+0x120], R205 ;  /* 0x000120cd01007387 */ /* 0x0003e20000100800 */
[----:B------:R-:W-:Y:S01]  /*7fb0*/  F2FP.SATFINITE.E4M3.F32.PACK_AB_MERGE_C R217, R7, R6, RZ ;  /* 0x0000000607d9723e */ /* 0x000fe200048070ff */
[C---:B------:R-:W-:Y:S01]  /*7fc0*/  VIADD R5, R4.reuse, UR5 ;  /* 0x0000000504057c36 */ /* 0x040fe20008000000 */
[----:B------:R-:W-:Y:S01]  /*7fd0*/  IADD3 R200, P4, PT, R4, R3, RZ ;  /* 0x0000000304c87210 */ /* 0x000fe20007f9e0ff */
[----:B------:R-:W-:Y:S01]  /*7fe0*/  STL.64 [R1+0x1b8], R226 ;  /* 0x0001b8e201007387 */ /* 0x000fe20000100a00 */
[----:B0-----:R-:W-:Y:S01]  /*7ff0*/  IMAD.MOV.U32 R208, RZ, RZ, R87 ;  /* 0x000000ffffd07224 */ /* 0x001fe200078e0057 */
[----:B------:R-:W-:-:S02]  /*8000*/  F2FP.SATFINITE.E4M3.F32.PACK_AB_MERGE_C R209, R9, R8, RZ ;  /* 0x0000000809d1723e */ /* 0x000fc400048070ff */
[----:B------:R-:W-:Y:S01]  /*8010*/  LEA.HI.X.SX32 R201, R4, R2, 0x1, P4 ;  /* 0x0000000204c97211 */ /* 0x000fe200020f0eff */
[C---:B------:R-:W-:Y:S01]  /*8020*/  VIADD R4, R5.reuse, UR5 ;  /* 0x0000000505047c36 */ /* 0x040fe20008000000 */
[-C--:B------:R-:W-:Y:S01]  /*8030*/  IADD3 R196, P4, PT, R5, R3.reuse, RZ ;  /* 0x0000000305c47210 */ /* 0x080fe20007f9e0ff */
[----:B------:R-:W0:Y:S01]  /*8040*/  LDTM.x64 R68, tmem[UR12+0x80] ;  /* 0x0000800c004479ee */ /* 0x000e220008340000 */
[----:B------:R-:W-:Y:S01]  /*8050*/  F2FP.SATFINITE.E4M3.F32.PACK_AB_MERGE_C R213, R53, R52, RZ ;  /* 0x0000003435d5723e */ /* 0x000fe200048070ff */
[----:B------:R-:W-:Y:S01]  /*8060*/  STL.64 [R1+0x1a8], R200 ;  /* 0x0001a8c801007387 */ /* 0x000fe20000100a00 */
[----:B------:R-:W-:Y:S01]  /*8070*/  LEA.HI.X.SX32 R197, R5, R2, 0x1, P4 ;  /* 0x0000000205c57211 */ /* 0x000fe200020f0eff */
[C---:B------:R-:W-:Y:S01]  /*8080*/  VIADD R5, R4.reuse, UR5 ;  /* 0x0000000504057c36 */ /* 0x040fe20008000000 */
[----:B------:R-:W-:Y:S01]  /*8090*/  IADD3 R198, P4, PT, R4, R3, RZ ;  /* 0x0000000304c67210 */ /* 0x000fe20007f9e0ff */
[----:B------:R-:W-:Y:S01]  /*80a0*/  STL [R1+0x1b0], R245 ;  /* 0x0001b0f501007387 */ /* 0x000fe20000100800 */
[----:B-1----:R-:W-:-:S02]  /*80b0*/  F2FP.SATFINITE.E4M3.F32.PACK_AB_MERGE_C R205, R55, R54, RZ ;  /* 0x0000003637cd723e */ /* 0x002fc400048070ff */
[-C--:B------:R-:W-:Y:S01]  /*80c0*/  LEA.HI.X.SX32 R199, R4, R2.reuse, 0x1, P4 ;  /* 0x0000000204c77211 */ /* 0x080fe200020f0eff */
[C---:B------:R-:W-:Y:S01]  /*80d0*/  VIADD R4, R5.reuse, UR5 ;  /* 0x0000000505047c36 */ /* 0x040fe20008000000 */
[CC--:B------:R-:W-:Y:S01]  /*80e0*/  IADD3 R202, P4, PT, R5.reuse, R3.reuse, RZ ;  /* 0x0000000305ca7210 */ /* 0x0c0fe20007f9e0ff */
[----:B------:R-:W-:Y:S03]  /*80f0*/  STL [R1+0x1c0], R244 ;  /* 0x0001c0f401007387 */ /* 0x000fe60000100800 */
[-C--:B------:R-:W-:Y:S01]  /*8100*/  LEA.HI.X.SX32 R203, R5, R2.reuse, 0x1, P4 ;  /* 0x0000000205cb7211 */ /* 0x080fe200020f0eff */
[C---:B------:R-:W-:Y:S01]  /*8110*/  VIADD R5, R4.reuse, UR5 ;  /* 0x0000000504057c36 */ /* 0x040fe20008000000 */
[CC--:B------:R-:W-:Y:S01]  /*8120*/  IADD3 R206, P4, PT, R4.reuse, R3.reuse, RZ ;  /* 0x0000000304ce7210 */ /* 0x0c0fe20007f9e0ff */
[----:B------:R1:W-:Y:S03]  /*8130*/  STL [R1+0x11c], R197 ;  /* 0x00011cc501007387 */ /* 0x0003e60000100800 */
[-C--:B------:R-:W-:Y:S01]  /*8140*/  LEA.HI.X.SX32 R207, R4, R2.reuse, 0x1, P4 ;  /* 0x0000000204cf7211 */ /* 0x080fe200020f0eff */
[C---:B------:R-:W-:Y:S01]  /*8150*/  VIADD R4, R5.reuse, UR5 ;  /* 0x0000000505047c36 */ /* 0x040fe20008000000 */
[CC--:B------:R-:W-:Y:S01]  /*8160*/  IADD3 R210, P4, PT, R5.reuse, R3.reuse, RZ ;  /* 0x0000000305d27210 */ /* 0x0c0fe20007f9e0ff */
[----:B------:R2:W-:Y:S02]  /*8170*/  STL [R1+0x118], R203 ;  /* 0x000118cb01007387 */ /* 0x0005e40000100800 */
[C---:B------:R-:W-:Y:S01]  /*8180*/  VIADD R252, R4.reuse, UR5 ;  /* 0x0000000504fc7c36 */ /* 0x040fe20008000000 */
[----:B------:R-:W-:Y:S01]  /*8190*/  LEA.HI.X.SX32 R211, R5, R2, 0x1, P4 ;  /* 0x0000000205d37211 */ /* 0x000fe200020f0eff */
[----:B------:R3:W-:Y:S01]  /*81a0*/  STL [R1+0x114], R207 ;  /* 0x000114cf01007387 */ /* 0x0007e20000100800 */
[----:B------:R-:W-:-:S02]  /*81b0*/  IADD3 R214, P4, PT, R4, R3, RZ ;  /* 0x0000000304d67210 */ /* 0x000fc40007f9e0ff */
[----:B------:R-:W-:Y:S02]  /*81c0*/  F2FP.SATFINITE.E4M3.F32.PACK_AB_MERGE_C R5, R65, R64, RZ ;  /* 0x000000404105723e */ /* 0x000fe400048070ff */
[----:B------:R-:W-:Y:S02]  /*81d0*/  LEA.HI.X.SX32 R215, R4, R2, 0x1, P4 ;  /* 0x0000000204d77211 */ /* 0x000fe400020f0eff */
[C---:B------:R-:W-:Y:S02]  /*81e0*/  IADD3 R218, P4, PT, R252.reuse, R3, RZ ;  /* 0x00000003fcda7210 */ /* 0x040fe40007f9e0ff */
[----:B------:R-:W-:Y:S02]  /*81f0*/  F2FP.SATFINITE.E4M3.F32.PACK_AB_MERGE_C R4, R67, R66, RZ ;  /* 0x000000424304723e */ /* 0x000fe400048070ff */
[----:B------:R-:W-:Y:S02]  /*8200*/  LEA.HI.X.SX32 R219, R252, R2, 0x1, P4 ;  /* 0x00000002fcdb7211 */ /* 0x000fe400020f0eff */
[----:B------:R-:W-:-:S02]  /*8210*/  ISETP.LT.AND P4, PT, R0, UR19, !P0 ;  /* 0x0000001300007c0c */ /* 0x000fc4000c781270 */
[----:B-1----:R-:W-:Y:S01]  /*8220*/  F2FP.SATFINITE.E4M3.F32.PACK_AB_MERGE_C R197, R57, R56, RZ ;  /* 0x0000003839c5723e */ /* 0x002fe200048070ff */
[----:B------:R1:W-:Y:S01]  /*8230*/  STL [R1+0x110], R219 ;  /* 0x000110db01007387 */ /* 0x0003e20000100800 */
[----:B--2---:R-:W-:Y:S02]  /*8240*/  F2FP.SATFINITE.E4M3.F32.PACK_AB_MERGE_C R203, R59, R58, RZ ;  /* 0x0000003a3bcb723e */ /* 0x004fe400048070ff */
[----:B---3--:R-:W-:Y:S01]  /*8250*/  F2FP.SATFINITE.E4M3.F32.PACK_AB_MERGE_C R207, R61, R60, RZ ;  /* 0x0000003c3dcf723e */ /* 0x008fe200048070ff */
[----:B------:R-:W2:Y:S04]  /*8260*/  LDL.LU.64 R244, [R1+0xf8] ;  /* 0x0000f80001f47983 */ /* 0x000ea80000300a00 */
[----:B------:R-:W-:Y:S01]  /*8270*/  STL [R1+0x10c], R5 ;  /* 0x00010c0501007387 */ /* 0x000fe20000100800 */
[----:B-1----:R-:W-:-:S03]  /*8280*/  F2FP.SATFINITE.E4M3.F32.PACK_AB_MERGE_C R219, R63, R62, RZ ;  /* 0x0000003e3fdb723e */ /* 0x002fc600048070ff */
[----:B------:R-:W3:Y:S04]  /*8290*/  LDL.LU.64 R222, [R1+0xf0] ;  /* 0x0000f00001de7983 */ /* 0x000ee80000300a00 */
[----:B------:R1:W-:Y:S01]  /*82a0*/  STL [R1+0x108], R4 ;  /* 0x0001080401007387 */ /* 0x0003e20000100800 */
[----:B------:R-:W-:Y:S01]  /*82b0*/  VIADD R252, R252, UR5 ;  /* 0x00000005fcfc7c36 */ /* 0x000fe20008000000 */
[----:B------:R-:W-:Y:S02]  /*82c0*/  PRMT R200, R216, 0x9910, RZ ;  /* 0x00009910d8c87816 */ /* 0x000fe400000000ff */
[----:B------:R-:W2:Y:S01]  /*82d0*/  LDL.LU.64 R226, [R1+0xe8] ;  /* 0x0000e80001e27983 */ /* 0x000ea20000300a00 */
[----:B-1----:R-:W1:Y:S01]  /*82e0*/  LDTM.x64 R4, tmem[UR12+0xc0] ;  /* 0x0000c00c000479ee */ /* 0x002e620008340000 */
[----:B------:R-:W-:-:S02]  /*82f0*/  NOP ;  /* 0x0000000000007918 */ /* 0x000fc40000000000 */
[----:B------:R0:W-:Y:S02]  /*8300*/  @P4 STG.E.U8 desc[UR22][R246.64], R216 ;  /* 0x000000d8f6004986 */ /* 0x0001e4000c101116 */
[----:B0-----:R-:W-:-:S05]  /*8310*/  VIADD R246, R0, 0x6 ;  /* 0x0000000600f67836 */ /* 0x001fca0000000000 */
[----:B------:R-:W-:Y:S01]  /*8320*/  ISETP.LT.AND P4, PT, R246, UR4, !P0 ;  /* 0x00000004f6007c0c */ /* 0x000fe2000c781270 */
[----:B------:R-:W0:Y:S01]  /*8330*/  LDCU UR4, c[0x0][0x39c] ;  /* 0x00007380ff0477ac */ /* 0x000e220008000800 */
[----:B------:R-:W-:-:S04]  /*8340*/  IADD3 R246, P5, PT, R252, R3, RZ ;  /* 0x00000003fcf67210 */ /* 0x000fc80007fbe0ff */
[----:B------:R-:W-:Y:S02]  /*8350*/  LEA.HI.X.SX32 R247, R252, R2, 0x1, P5 ;  /* 0x00000002fcf77211 */ /* 0x000fe400028f0eff */
[----:B------:R-:W-:Y:S02]  /*8360*/  ISETP.NE.AND P5, PT, R208, RZ, PT ;  /* 0x000000ffd000720c */ /* 0x000fe40003fa5270 */
[----:B------:R-:W-:Y:S02]  /*8370*/  SHF.R.S32.HI R208, RZ, 0x8, R200 ;  /* 0x00000008ffd07819 */ /* 0x000fe400000114c8 */
[----:B------:R-:W2:Y:S04]  /*8380*/  LDL.LU.64 R200, [R1+0xe0] ;  /* 0x0000e00001c87983 */ /* 0x000ea80000300a00 */
[----:B------:R0:W-:Y:S04]  /*8390*/  @P6 STG.E.U8 desc[UR22][R234.64], R208 ;  /* 0x000000d0ea006986 */ /* 0x0001e8000c101116 */
[----:B0-----:R-:W2:Y:S01]  /*83a0*/  LDL.LU.64 R234, [R1+0x1c8] ;  /* 0x0001c80001ea7983 */ /* 0x001ea20000300a00 */
[----:B------:R-:W-:-:S05]  /*83b0*/  VIADD R208, R0, 0x7 ;  /* 0x0000000700d07836 */ /* 0x000fca0000000000 */
[----:B------:R-:W-:Y:S01]  /*83c0*/  ISETP.LT.AND P6, PT, R208, UR4, !P0 ;  /* 0x00000004d0007c0c */ /* 0x000fe2000c7c1270 */
[----:B------:R-:W0:Y:S01]  /*83d0*/  LDCU UR4, c[0x0][0x39c] ;  /* 0x00007380ff0477ac */ /* 0x000e220008000800 */
[----:B------:R-:W-:Y:S01]  /*83e0*/  VIADD R208, R0, 0x8 ;  /* 0x0000000800d07836 */ /* 0x000fe20000000000 */
[----:B--2---:R2:W-:Y:S04]  /*83f0*/  @P3 STG.E.U8 desc[UR22][R234.64], R217 ;  /* 0x000000d9ea003986 */ /* 0x0045e8000c101116 */
[----:B0-----:R-:W-:Y:S01]  /*8400*/  ISETP.LT.AND P3, PT, R208, UR4, !P0 ;  /* 0x00000004d0007c0c */ /* 0x001fe2000c761270 */
[----:B------:R-:W0:Y:S01]  /*8410*/  LDCU UR4, c[0x0][0x39c] ;  /* 0x00007380ff0477ac */ /* 0x000e220008000800 */
[----:B------:R-:W-:-:S04]  /*8420*/  PRMT R208, R217, 0x9910, RZ ;  /* 0x00009910d9d07816 */ /* 0x000fc800000000ff */
[----:B------:R-:W-:Y:S01]  /*8430*/  SHF.R.S32.HI R208, RZ, 0x8, R208 ;  /* 0x00000008ffd07819 */ /* 0x000fe200000114d0 */
[----:B--2---:R-:W2:Y:S04]  /*8440*/  LDL.LU.64 R234, [R1+0xd8] ;  /* 0x0000d80001ea7983 */ /* 0x004ea80000300a00 */
[----:B------:R-:W2:Y:S04]  /*8450*/  LDL.LU.64 R216, [R1+0xd0] ;  /* 0x0000d00001d87983 */ /* 0x000ea80000300a00 */
[----:B------:R0:W-:Y:S04]  /*8460*/  @P5 STG.E.U8 desc[UR22][R244.64], R208 ;  /* 0x000000d0f4005986 */ /* 0x0001e8000c101116 */
[----:B0-----:R-:W2:Y:S01]  /*8470*/  LDL.LU R244, [R1+0x1c0] ;  /* 0x0001c00001f47983 */ /* 0x001ea20000300800 */
[----:B------:R-:W-:-:S05]  /*8480*/  VIADD R208, R0, 0x9 ;  /* 0x0000000900d07836 */ /* 0x000fca0000000000 */
[----:B------:R-:W-:Y:S01]  /*8490*/  ISETP.LT.AND P5, PT, R208, UR4, !P0 ;  /* 0x00000004d0007c0c */ /* 0x000fe2000c7a1270 */
[----:B------:R-:W0:Y:S01]  /*84a0*/  LDCU UR4, c[0x0][0x39c] ;  /* 0x00007380ff0477ac */ /* 0x000e220008000800 */
[----:B------:R-:W-:Y:S01]  /*84b0*/  VIADD R208, R0, 0xa ;  /* 0x0000000a00d07836 */ /* 0x000fe20000000000 */
[----:B---3--:R3:W-:Y:S04]  /*84c0*/  @P2 STG.E.U8 desc[UR22][R222.64], R209 ;  /* 0x000000d1de002986 */ /* 0x0087e8000c101116 */
[----:B---3--:R-:W3:Y:S01]  /*84d0*/  LDL.LU.64 R222, [R1+0xc8] ;  /* 0x0000c80001de7983 */ /* 0x008ee20000300a00 */
[----:B0-----:R-:W-:Y:S01]  /*84e0*/  ISETP.LT.AND P2, PT, R208, UR4, !P0 ;  /* 0x00000004d0007c0c */ /* 0x001fe2000c741270 */
[----:B------:R-:W0:Y:S01]  /*84f0*/  LDCU UR4, c[0x0][0x39c] ;  /* 0x00007380ff0477ac */ /* 0x000e220008000800 */
[----:B------:R-:W-:-:S04]  /*8500*/  PRMT R208, R209, 0x9910, RZ ;  /* 0x00009910d1d07816 */ /* 0x000fc800000000ff */
[----:B------:R-:W-:-:S05]  /*8510*/  SHF.R.S32.HI R208, RZ, 0x8, R208 ;  /* 0x00000008ffd07819 */ /* 0x000fca00000114d0 */
[----:B------:R0:W-:Y:S04]  /*8520*/  @P1 STG.E.U8 desc[UR22][R226.64], R208 ;  /* 0x000000d0e2001986 */ /* 0x0001e8000c101116 */
[----:B0-----:R-:W3:Y:S01]  /*8530*/  LDL.LU.64 R226, [R1+0x1b8] ;  /* 0x0001b80001e27983 */ /* 0x001ee20000300a00 */
[----:B------:R-:W-:-:S03]  /*8540*/  VIADD R245, R0, 0xb ;  /* 0x0000000b00f57836 */ /* 0x000fc60000000000 */
[----:B------:R-:W4:Y:S02]  /*8550*/  LDL.LU.64 R208, [R1+0xc0] ;  /* 0x0000c00001d07983 */ /* 0x000f240000300a00 */
[----:B------:R-:W-:Y:S01]  /*8560*/  ISETP.LT.AND P1, PT, R245, UR4, !P0 ;  /* 0x00000004f5007c0c */ /* 0x000fe2000c721270 */
[----:B------:R-:W0:Y:S01]  /*8570*/  LDCU UR4, c[0x0][0x39c] ;  /* 0x00007380ff0477ac */ /* 0x000e220008000800 */
[----:B--2---:R2:W-:Y:S02]  /*8580*/  @P4 STG.E.U8 desc[UR22][R200.64], R244 ;  /* 0x000000f4c8004986 */ /* 0x0045e4000c101116 */
[----:B--2---:R-:W-:-:S05]  /*8590*/  VIADD R200, R0, 0xc ;  /* 0x0000000c00c87836 */ /* 0x004fca0000000000 */
[----:B0-----:R-:W-:Y:S01]  /*85a0*/  ISETP.LT.AND P4, PT, R200, UR4, !P0 ;  /* 0x00000004c8007c0c */ /* 0x001fe2000c781270 */
[----:B------:R-:W0:Y:S01]  /*85b0*/  LDCU UR4, c[0x0][0x39c] ;  /* 0x00007380ff0477ac */ /* 0x000e220008000800 */
[----:B------:R-:W-:Y:S02]  /*85c0*/  PRMT R200, R244, 0x9910, RZ ;  /* 0x00009910f4c87816 */ /* 0x000fe400000000ff */
[----:B------:R-:W2:Y:S02]  /*85d0*/  LDL.LU.64 R244, [R1+0xb8] ;  /* 0x0000b80001f47983 */ /* 0x000ea40000300a00 */
[----:B------:R-:W-:-:S05]  /*85e0*/  SHF.R.S32.HI R200, RZ, 0x8, R200 ;  /* 0x00000008ffc87819 */ /* 0x000fca00000114c8 */
[----:B------:R0:W-:Y:S02]  /*85f0*/  @P6 STG.E.U8 desc[UR22][R234.64], R200 ;  /* 0x000000c8ea006986 */ /* 0x0001e4000c101116 */
[----:B0-----:R-:W-:Y:S02]  /*8600*/  VIADD R200, R0, 0xd ;  /* 0x0000000d00c87836 */ /* 0x001fe40000000000 */
[----:B------:R-:W5:Y:S03]  /*8610*/  LDL.LU.64 R234, [R1+0xb0] ;  /* 0x0000b00001ea7983 */ /* 0x000f660000300a00 */
        /* <DEDUP_REMOVED lines=9> */
[----:B------:R0:W-:Y:S02]  /*86b0*/  @P5 STG.E.U8 desc[UR22][R222.64], R200 ;  /* 0x000000c8de005986 */ /* 0x0001e4000c101116 */
[----:B0-----:R-:W-:Y:S02]  /*86c0*/  VIADD R200, R0, 0xf ;  /* 0x0000000f00c87836 */ /* 0x001fe40000000000 */
[----:B------:R-:W3:Y:S03]  /*86d0*/  LDL.LU.64 R222, [R1+0xa0] ;  /* 0x0000a00001de7983 */ /* 0x000ee60000300a00 */
[----:B------:R-:W-:Y:S01]  /*86e0*/  ISETP.LT.AND P5, PT, R200, UR4, !P0 ;  /* 0x00000004c8007c0c */ /* 0x000fe2000c7a1270 */
[----:B------:R-:W0:Y:S01]  /*86f0*/  LDCU UR4, c[0x0][0x39c] ;  /* 0x00007380ff0477ac */ /* 0x000e220008000800 */
[----:B----4-:R4:W-:Y:S01]  /*8700*/  @P2 STG.E.U8 desc[UR22][R208.64], R227 ;  /* 0x000000e3d0002986 */ /* 0x0109e2000c101116 */
[----:B------:R-:W-:Y:S01]  /*8710*/  VIADD R200, R0, 0x10 ;  /* 0x0000001000c87836 */ /* 0x000fe20000000000 */
[----:B----4-:R-:W-:-:S04]  /*8720*/  PRMT R208, R227, 0x9910, RZ ;  /* 0x00009910e3d07816 */ /* 0x010fc800000000ff */
[----:B------:R-:W-:Y:S02]  /*8730*/  SHF.R.S32.HI R209, RZ, 0x8, R208 ;  /* 0x00000008ffd17819 */ /* 0x000fe400000114d0 */
[----:B0-----:R-:W-:Y:S01]  /*8740*/  ISETP.LT.AND P2, PT, R200, UR4, !P0 ;  /* 0x00000004c8007c0c */ /* 0x001fe2000c741270 */
[----:B------:R-:W0:Y:S01]  /*8750*/  LDCU UR4, c[0x0][0x39c] ;  /* 0x00007380ff0477ac */ /* 0x000e220008000800 */
[----:B------:R-:W4:Y:S04]  /*8760*/  LDL.LU.64 R200, [R1+0x98] ;  /* 0x0000980001c87983 */ /* 0x000f280000300a00 */
[----:B------:R-:W3:Y:S04]  /*8770*/  LDL.LU.64 R226, [R1+0x90] ;  /* 0x0000900001e27983 */ /* 0x000ee80000300a00 */
[----:B--2---:R2:W-:Y:S04]  /*8780*/  @P1 STG.E.U8 desc[UR22][R244.64], R209 ;  /* 0x000000d1f4001986 */ /* 0x0045e8000c101116 */
[----:B--2---:R-:W5:Y:S01]  /*8790*/  LDL.LU R245, [R1+0x1b0] ;  /* 0x0001b00001f57983 */ /* 0x004f620000300800 */
[----:B------:R-:W-:-:S05]  /*87a0*/  VIADD R208, R0, 0x11 ;  /* 0x0000001100d07836 */ /* 0x000fca0000000000 */
[----:B0-----:R-:W-:Y:S01]  /*87b0*/  ISETP.LT.AND P1, PT, R208, UR4, !P0 ;  /* 0x00000004d0007c0c */ /* 0x001fe2000c721270 */
[----:B------:R-:W0:Y:S01]  /*87c0*/  LDCU UR4, c[0x0][0x39c] ;  /* 0x00007380ff0477ac */ /* 0x000e220008000800 */
[----:B------:R-:W-:Y:S01]  /*87d0*/  VIADD R208, R0, 0x12 ;  /* 0x0000001200d07836 */ /* 0x000fe20000000000 */
[----:B-----5:R2:W-:Y:S04]  /*87e0*/  @P4 STG.E.U8 desc[UR22][R234.64], R245 ;  /* 0x000000f5ea004986 */ /* 0x0205e8000c101116 */
[----:B0-----:R-:W-:Y:S01]  /*87f0*/  ISETP.LT.AND P4, PT, R208, UR4, !P0 ;  /* 0x00000004d0007c0c */ /* 0x001fe2000c781270 */
[----:B------:R-:W0:Y:S01]  /*8800*/  LDCU UR4, c[0x0][0x39c] ;  /* 0x00007380ff0477ac */ /* 0x000e220008000800 */
[----:B------:R-:W-:Y:S01]  /*8810*/  PRMT R208, R245, 0x9910, RZ ;  /* 0x00009910f5d07816 */ /* 0x000fe200000000ff */
[----:B--2---:R-:W2:Y:S04]  /*8820*/  LDL.LU.64 R234, [R1+0x88] ;  /* 0x0000880001ea7983 */ /* 0x004ea80000300a00 */
[----:B------:R-:W5:Y:S01]  /*8830*/  LDL.LU.64 R244, [R1+0x80] ;  /* 0x0000800001f47983 */ /* 0x000f620000300a00 */
[----:B------:R-:W-:Y:S01]  /*8840*/  SHF.R.S32.HI R209, RZ, 0x8, R208 ;  /* 0x00000008ffd17819 */ /* 0x000fe200000114d0 */
[----:B------:R-:W-:-:S04]  /*8850*/  VIADD R208, R0, 0x13 ;  /* 0x0000001300d07836 */ /* 0x000fc80000000000 */
[----:B---3--:R3:W-:Y:S01]  /*8860*/  @P6 STG.E.U8 desc[UR22][R216.64], R209 ;  /* 0x000000d1d8006986 */ /* 0x0087e2000c101116 */
[----:B0-----:R-:W-:Y:S01]  /*8870*/  ISETP.LT.AND P6, PT, R208, UR4, !P0 ;  /* 0x00000004d0007c0c */ /* 0x001fe2000c7c1270 */
[----:B------:R-:W0:Y:S01]  /*8880*/  LDCU UR4, c[0x0][0x39c] ;  /* 0x00007380ff0477ac */ /* 0x000e220008000800 */
[----:B------:R-:W-:Y:S01]  /*8890*/  VIADD R208, R0, 0x14 ;  /* 0x0000001400d07836 */ /* 0x000fe20000000000 */
[----:B------:R0:W-:Y:S04]  /*88a0*/  @P3 STG.E.U8 desc[UR22][R222.64], R230 ;  /* 0x000000e6de003986 */ /* 0x0001e8000c101116 */
[----:B0-----:R-:W-:Y:S01]  /*88b0*/  ISETP.LT.AND P3, PT, R208, UR4, !P0 ;  /* 0x00000004d0007c0c */ /* 0x001fe2000c761270 */
[----:B------:R-:W0:Y:S01]  /*88c0*/  LDCU UR4, c[0x0][0x39c] ;  /* 0x00007380ff0477ac */ /* 0x000e220008000800 */
[----:B---3--:R-:W3:Y:S04]  /*88d0*/  LDL.LU.64 R208, [R1+0x78] ;  /* 0x0000780001d07983 */ /* 0x008ee80000300a00 */
[----:B------:R-:W3:Y:S01]  /*88e0*/  LDL.LU.64 R222, [R1+0x70] ;  /* 0x0000700001de7983 */ /* 0x000ee20000300a00 */
[----:B------:R-:W-:-:S04]  /*88f0*/  PRMT R216, R230, 0x9910, RZ ;  /* 0x00009910e6d87816 */ /* 0x000fc800000000ff */
[----:B------:R-:W-:Y:S01]  /*8900*/  SHF.R.S32.HI R217, RZ, 0x8, R216 ;  /* 0x00000008ffd97819 */ /* 0x000fe200000114d8 */
[----:B------:R-:W-:-:S04]  /*8910*/  VIADD R216, R0, 0x15 ;  /* 0x0000001500d87836 */ /* 0x000fc80000000000 */
[----:B----4-:R4:W-:Y:S01]  /*8920*/  @P5 STG.E.U8 desc[UR22][R200.64], R217 ;  /* 0x000000d9c8005986 */ /* 0x0109e2000c101116 */
[----:B0-----:R-:W-:Y:S01]  /*8930*/  ISETP.LT.AND P5, PT, R216, UR4, !P0 ;  /* 0x00000004d8007c0c */ /* 0x001fe2000c7a1270 */
[----:B------:R-:W0:Y:S02]  /*8940*/  LDCU UR4, c[0x0][0x39c] ;  /* 0x00007380ff0477ac */ /* 0x000e240008000800 */
[----:B------:R1:W-:Y:S04]  /*8950*/  @P2 STG.E.U8 desc[UR22][R226.64], R231 ;  /* 0x000000e7e2002986 */ /* 0x0003e8000c101116 */
[----:B----4-:R-:W4:Y:S04]  /*8960*/  LDL.LU.64 R200, [R1+0x1a8] ;  /* 0x0001a80001c87983 */ /* 0x010f280000300a00 */
[----:B-1----:R-:W4:Y:S01]  /*8970*/  LDL.LU.64 R226, [R1+0x68] ;  /* 0x0000680001e27983 */ /* 0x002f220000300a00 */
[----:B------:R-:W-:-:S05]  /*8980*/  VIADD R216, R0, 0x16 ;  /* 0x0000001600d87836 */ /* 0x000fca0000000000 */
[----:B0-----:R-:W-:Y:S01]  /*8990*/  ISETP.LT.AND P2, PT, R216, UR4, !P0 ;  /* 0x00000004d8007c0c */ /* 0x001fe2000c741270 */
[----:B------:R-:W0:Y:S01]  /*89a0*/  LDCU UR4, c[0x0][0x39c] ;  /* 0x00007380ff0477ac */ /* 0x000e220008000800 */
[----:B------:R-:W-:Y:S02]  /*89b0*/  PRMT R216, R231, 0x9910, RZ ;  /* 0x00009910e7d87816 */ /* 0x000fe400000000ff */
[----:B------:R-:W4:Y:S02]  /*89c0*/  LDL.LU.64 R230, [R1+0x60] ;  /* 0x0000600001e67983 */ /* 0x000f240000300a00 */
[----:B------:R-:W-:Y:S01]  /*89d0*/  SHF.R.S32.HI R217, RZ, 0x8, R216 ;  /* 0x00000008ffd97819 */ /* 0x000fe200000114d8 */
[----:B------:R-:W-:-:S04]  /*89e0*/  VIADD R216, R0, 0x17 ;  /* 0x0000001700d87836 */ /* 0x000fc80000000000 */
[----:B--2---:R-:W-:Y:S04]  /*89f0*/  @P1 STG.E.U8 desc[UR22][R234.64], R217 ;  /* 0x000000d9ea001986 */ /* 0x004fe8000c101116 */
[----:B-----5:R1:W-:Y:S04]  /*8a00*/  @P4 STG.E.U8 desc[UR22][R244.64], R238 ;  /* 0x000000eef4004986 */ /* 0x0203e8000c101116 */
[----:B-1----:R-:W2:Y:S01]  /*8a10*/  LDL.LU.64 R244, [R1+0x58] ;  /* 0x0000580001f47983 */ /* 0x002ea20000300a00 */
[----:B0-----:R-:W-:Y:S01]  /*8a20*/  ISETP.LT.AND P1, PT, R216, UR4, !P0 ;  /* 0x00000004d8007c0c */ /* 0x001fe2000c721270 */
[----:B------:R-:W0:Y:S01]  /*8a30*/  LDCU UR4, c[0x0][0x39c] ;  /* 0x00007380ff0477ac */ /* 0x000e220008000800 */
[----:B------:R-:W-:Y:S01]  /*8a40*/  VIADD R216, R0, 0x18 ;  /* 0x0000001800d87836 */ /* 0x000fe20000000000 */
[----:B------:R-:W5:Y:S04]  /*8a50*/  LDL.LU.64 R234, [R1+0x50] ;  /* 0x0000500001ea7983 */ /* 0x000f680000300a00 */
[----:B0-----:R-:W-:Y:S01]  /*8a60*/  ISETP.LT.AND P4, PT, R216, UR4, !P0 ;  /* 0x00000004d8007c0c */ /* 0x001fe2000c781270 */
[----:B------:R-:W0:Y:S01]  /*8a70*/  LDCU UR4, c[0x0][0x39c] ;  /* 0x00007380ff0477ac */ /* 0x000e220008000800 */
[----:B------:R-:W-:-:S04]  /*8a80*/  PRMT R216, R238, 0x9910, RZ ;  /* 0x00009910eed87816 */ /* 0x000fc800000000ff */
[----:B------:R-:W-:Y:S01]  /*8a90*/  SHF.R.S32.HI R217, RZ, 0x8, R216 ;  /* 0x00000008ffd97819 */ /* 0x000fe200000114d8 */
[----:B------:R-:W-:-:S04]  /*8aa0*/  VIADD R216, R0, 0x19 ;  /* 0x0000001900d87836 */ /* 0x000fc80000000000 */
[----:B---3--:R1:W-:Y:S01]  /*8ab0*/  @P6 STG.E.U8 desc[UR22][R208.64], R217 ;  /* 0x000000d9d0006986 */ /* 0x0083e2000c101116 */
[----:B0-----:R-:W-:Y:S01]  /*8ac0*/  ISETP.LT.AND P6, PT, R216, UR4, !P0 ;  /* 0x00000004d8007c0c */ /* 0x001fe2000c7c1270 */
[----:B------:R-:W0:Y:S01]  /*8ad0*/  LDCU UR4, c[0x0][0x39c] ;  /* 0x00007380ff0477ac */ /* 0x000e220008000800 */
[----:B------:R-:W-:Y:S01]  /*8ae0*/  VIADD R216, R0, 0x1a ;  /* 0x0000001a00d87836 */ /* 0x000fe20000000000 */
[----:B------:R3:W-:Y:S04]  /*8af0*/  @P3 STG.E.U8 desc[UR22][R222.64], R239 ;  /* 0x000000efde003986 */ /* 0x0007e8000c101116 */
[----:B-1----:R-:W5:Y:S01]  /*8b00*/  LDL.LU.64 R208, [R1+0x1a0] ;  /* 0x0001a00001d07983 */ /* 0x002f620000300a00 */
[----:B0-----:R-:W-:Y:S01]  /*8b10*/  ISETP.LT.AND P3, PT, R216, UR4, !P0 ;  /* 0x00000004d8007c0c */ /* 0x001fe2000c761270 */
[----:B------:R-:W0:Y:S02]  /*8b20*/  LDCU UR4, c[0x0][0x39c] ;  /* 0x00007380ff0477ac */ /* 0x000e240008000800 */
[----:B------:R-:W5:Y:S01]  /*8b30*/  LDL.LU.64 R216, [R1+0x48] ;  /* 0x0000480001d87983 */ /* 0x000f620000300a00 */
[----:B---3--:R-:W-:-:S03]  /*8b40*/  PRMT R222, R239, 0x9910, RZ ;  /* 0x00009910efde7816 */ /* 0x008fc600000000ff */
[----:B------:R-:W3:Y:S01]  /*8b50*/  LDL.LU.64 R238, [R1+0x40] ;  /* 0x0000400001ee7983 */ /* 0x000ee20000300a00 */
[----:B------:R-:W-:Y:S01]  /*8b60*/  SHF.R.S32.HI R223, RZ, 0x8, R222 ;  /* 0x00000008ffdf7819 */ /* 0x000fe200000114de */
[----:B------:R-:W-:-:S04]  /*8b70*/  VIADD R222, R0, 0x1b ;  /* 0x0000001b00de7836 */ /* 0x000fc80000000000 */
[----:B----4-:R1:W-:Y:S01]  /*8b80*/  @P5 STG.E.U8 desc[UR22][R226.64], R223 ;  /* 0x000000dfe2005986 */ /* 0x0103e2000c101116 */
[----:B0-----:R-:W-:Y:S01]  /*8b90*/  ISETP.LT.AND P5, PT, R222, UR4, !P0 ;  /* 0x00000004de007c0c */ /* 0x001fe2000c7a1270 */
[----:B------:R-:W0:Y:S01]  /*8ba0*/  LDCU UR4, c[0x0][0x39c] ;  /* 0x00007380ff0477ac */ /* 0x000e220008000800 */
[----:B------:R-:W-:Y:S01]  /*8bb0*/  VIADD R222, R0, 0x1c ;  /* 0x0000001c00de7836 */ /* 0x000fe20000000000 */
[----:B------:R-:W-:Y:S01]  /*8bc0*/  @P2 STG.E.U8 desc[UR22][R230.64], R240 ;  /* 0x000000f0e6002986 */ /* 0x000fe2000c101116 */
[----:B-1----:R-:W-:-:S03]  /*8bd0*/  PRMT R226, R240, 0x9910, RZ ;  /* 0x00009910f0e27816 */ /* 0x002fc600000000ff */
[----:B0-----:R-:W-:Y:S01]  /*8be0*/  ISETP.LT.AND P2, PT, R222, UR4, !P0 ;  /* 0x00000004de007c0c */ /* 0x001fe2000c741270 */
[----:B------:R-:W0:Y:S01]  /*8bf0*/  LDCU UR4, c[0x0][0x39c] ;  /* 0x00007380ff0477ac */ /* 0x000e220008000800 */
[----:B------:R-:W4:Y:S01]  /*8c00*/  LDL.LU.64 R222, [R1+0x38] ;  /* 0x0000380001de7983 */ /* 0x000f220000300a00 */
[----:B------:R-:W-:Y:S01]  /*8c10*/  SHF.R.S32.HI R227, RZ, 0x8, R226 ;  /* 0x00000008ffe37819 */ /* 0x000fe200000114e2 */
[----:B------:R-:W-:-:S04]  /*8c20*/  VIADD R226, R0, 0x1d ;  /* 0x0000001d00e27836 */ /* 0x000fc80000000000 */
[----:B--2---:R1:W-:Y:S04]  /*8c30*/  @P1 STG.E.U8 desc[UR22][R244.64], R227 ;  /* 0x000000e3f4001986 */ /* 0x0043e8000c101116 */
[----:B-1----:R-:W2:Y:S01]  /*8c40*/  LDL.LU.64 R244, [R1+0x30] ;  /* 0x0000300001f47983 */ /* 0x002ea20000300a00 */
[----:B0-----:R-:W-:Y:S01]  /*8c50*/  ISETP.LT.AND P1, PT, R226, UR4, !P0 ;  /* 0x00000004e2007c0c */ /* 0x001fe2000c721270 */
[----:B------:R-:W0:Y:S01]  /*8c60*/  LDCU UR4, c[0x0][0x39c] ;  /* 0x00007380ff0477ac */ /* 0x000e220008000800 */
[----:B------:R-:W-:Y:S01]  /*8c70*/  VIADD R226, R0, 0x1e ;  /* 0x0000001e00e27836 */ /* 0x000fe20000000000 */
[----:B-----5:R1:W-:Y:S01]  /*8c80*/  @P4 STG.E.U8 desc[UR22][R234.64], R242 ;  /* 0x000000f2ea004986 */ /* 0x0203e2000c101116 */
[----:B------:R-:W-:-:S03]  /*8c90*/  PRMT R230, R242, 0x9910, RZ ;  /* 0x00009910f2e67816 */ /* 0x000fc600000000ff */
[----:B0-----:R-:W-:Y:S01]  /*8ca0*/  ISETP.LT.AND P4, PT, R226, UR4, !P0 ;  /* 0x00000004e2007c0c */ /* 0x001fe2000c781270 */
[----:B------:R-:W0:Y:S01]  /*8cb0*/  LDCU UR4, c[0x0][0x39c] ;  /* 0x00007380ff0477ac */ /* 0x000e220008000800 */
[----:B------:R-:W5:Y:S01]  /*8cc0*/  LDL.LU.64 R226, [R1+0x28] ;  /* 0x0000280001e27983 */ /* 0x000f620000300a00 */
[----:B-1----:R-:W-:Y:S01]  /*8cd0*/  SHF.R.S32.HI R235, RZ, 0x8, R230 ;  /* 0x00000008ffeb7819 */ /* 0x002fe200000114e6 */
[----:B------:R-:W-:Y:S02]  /*8ce0*/  VIADD R234, R0, 0x1f ;  /* 0x0000001f00ea7836 */ /* 0x000fe40000000000 */
[----:B------:R-:W5:Y:S04]  /*8cf0*/  LDL.LU.64 R230, [R1+0x20] ;  /* 0x0000200001e67983 */ /* 0x000f680000300a00 */
[----:B------:R1:W-:Y:S01]  /*8d00*/  @P6 STG.E.U8 desc[UR22][R216.64], R235 ;  /* 0x000000ebd8006986 */ /* 0x0003e2000c101116 */
[----:B0-----:R-:W-:Y:S01]  /*8d10*/  ISETP.LT.AND P6, PT, R234, UR4, !P0 ;  /* 0x00000004ea007c0c */ /* 0x001fe2000c7c1270 */
[----:B------:R-:W0:Y:S01]  /*8d20*/  LDCU UR4, c[0x0][0x39c] ;  /* 0x00007380ff0477ac */ /* 0x000e220008000800 */
[----:B------:R-:W-:Y:S01]  /*8d30*/  VIADD R234, R0, 0x20 ;  /* 0x0000002000ea7836 */ /* 0x000fe20000000000 */
[----:B---3--:R3:W-:Y:S04]  /*8d40*/  @P3 STG.E.U8 desc[UR22][R238.64], R243 ;  /* 0x000000f3ee003986 */ /* 0x0087e8000c101116 */
[----:B-1----:R-:W5:Y:S01]  /*8d50*/  LDL.LU.64 R216, [R1+0x198] ;  /* 0x0001980001d87983 */ /* 0x002f620000300a00 */
[----:B0-----:R-:W-:Y:S01]  /*8d60*/  ISETP.LT.AND P3, PT, R234, UR4, !P0 ;  /* 0x00000004ea007c0c */ /* 0x001fe2000c761270 */
[----:B------:R-:W0:Y:S02]  /*8d70*/  LDCU UR4, c[0x0][0x39c] ;  /* 0x00007380ff0477ac */ /* 0x000e240008000800 */
[----:B------:R-:W5:Y:S01]  /*8d80*/  LDL.LU.64 R234, [R1+0x18] ;  /* 0x0000180001ea7983 */ /* 0x000f620000300a00 */
[----:B---3--:R-:W-:-:S05]  /*8d90*/  PRMT R238, R243, 0x9910, RZ ;  /* 0x00009910f3ee7816 */ /* 0x008fca00000000ff */
[----:B------:R-:W-:Y:S02]  /*8da0*/  IMAD.MOV.U32 R240, RZ, RZ, R238 ;  /* 0x000000fffff07224 */ /* 0x000fe400078e00ee */
[----:B------:R-:W3:Y:S03]  /*8db0*/  LDL.LU.64 R238, [R1+0x10] ;  /* 0x0000100001ee7983 */ /* 0x000ee60000300a00 */
[----:B------:R-:W-:-:S05]  /*8dc0*/  SHF.R.S32.HI R242, RZ, 0x8, R240 ;  /* 0x00000008fff27819 */ /* 0x000fca00000114f0 */
[----:B----4-:R1:W-:Y:S04]  /*8dd0*/  @P5 STG.E.U8 desc[UR22][R222.64], R242 ;  /* 0x000000f2de005986 */ /* 0x0103e8000c101116 */
[----:B-1----:R-:W4:Y:S04]  /*8de0*/  LDL.LU.64 R222, [R1+0x190] ;  /* 0x0001900001de7983 */ /* 0x002f280000300a00 */
[----:B------:R-:W4:Y:S01]  /*8df0*/  LDL.LU.64 R242, [R1+0x8] ;  /* 0x0000080001f27983 */ /* 0x000f220000300a00 */
[----:B------:R-:W-:-:S05]  /*8e00*/  VIADD R240, R0, 0x21 ;  /* 0x0000002100f07836 */ /* 0x000fca0000000000 */
[----:B0-----:R-:W-:Y:S01]  /*8e10*/  ISETP.LT.AND P5, PT, R240, UR4, !P0 ;  /* 0x00000004f0007c0c */ /* 0x001fe2000c7a1270 */
[----:B------:R-:W0:Y:S01]  /*8e20*/  LDCU UR4, c[0x0][0x39c] ;  /* 0x00007380ff0477ac */ /* 0x000e220008000800 */
[----:B------:R-:W-:Y:S01]  /*8e30*/  VIADD R240, R0, 0x22 ;  /* 0x0000002200f07836 */ /* 0x000fe20000000000 */
[----:B--2---:R1:W-:Y:S04]  /*8e40*/  @P2 STG.E.U8 desc[UR22][R244.64], R248 ;  /* 0x000000f8f4002986 */ /* 0x0043e8000c101116 */
[----:B-1----:R-:W2:Y:S01]  /*8e50*/  LDL.LU.64 R244, [R1] ;  /* 0x0000000001f47983 */ /* 0x002ea20000300a00 */
[----:B0-----:R-:W-:Y:S01]  /*8e60*/  ISETP.LT.AND P2, PT, R240, UR4, !P0 ;  /* 0x00000004f0007c0c */ /* 0x001fe2000c741270 */
[----:B------:R-:W0:Y:S01]  /*8e70*/  LDCU UR4, c[0x0][0x39c] ;  /* 0x00007380ff0477ac */ /* 0x000e220008000800 */
[----:B------:R-:W-:Y:S01]  /*8e80*/  PRMT R240, R248, 0x9910, RZ ;  /* 0x00009910f8f07816 */ /* 0x000fe200000000ff */
[----:B------:R-:W-:-:S03]  /*8e90*/  VIADD R248, R0, 0x23 ;  /* 0x0000002300f87836 */ /* 0x000fc60000000000 */
[----:B------:R-:W-:-:S05]  /*8ea0*/  SHF.R.S32.HI R240, RZ, 0x8, R240 ;  /* 0x00000008fff07819 */ /* 0x000fca00000114f0 */
[----:B-----5:R1:W-:Y:S01]  /*8eb0*/  @P1 STG.E.U8 desc[UR22][R226.64], R240 ;  /* 0x000000f0e2001986 */ /* 0x0203e2000c101116 */
[----:B0-----:R-:W-:Y:S01]  /*8ec0*/  ISETP.LT.AND P1, PT, R248, UR4, !P0 ;  /* 0x00000004f8007c0c */ /* 0x001fe2000c721270 */
[----:B------:R-:W0:Y:S01]  /*8ed0*/  LDCU UR4, c[0x0][0x39c] ;  /* 0x00007380ff0477ac */ /* 0x000e220008000800 */
[----:B------:R-:W-:Y:S01]  /*8ee0*/  VIADD R248, R0, 0x24 ;  /* 0x0000002400f87836 */ /* 0x000fe20000000000 */
[----:B------:R5:W-:Y:S04]  /*8ef0*/  @P4 STG.E.U8 desc[UR22][R230.64], R251 ;  /* 0x000000fbe6004986 */ /* 0x000be8000c101116 */
[----:B-1----:R-:W2:Y:S04]  /*8f00*/  LDL.LU.64 R226, [R1+0x188] ;  /* 0x0001880001e27983 */ /* 0x002ea80000300a00 */
[----:B------:R-:W2:Y:S04]  /*8f10*/  LDL.LU R240, [R1+0x180] ;  /* 0x0001800001f07983 */ /* 0x000ea80000300800 */
[----:B-----5:R-:W5:Y:S01]  /*8f20*/  LDL.LU.64 R230, [R1+0x178] ;  /* 0x0001780001e67983 */ /* 0x020f620000300a00 */
[----:B0-----:R-:W-:Y:S01]  /*8f30*/  ISETP.LT.AND P4, PT, R248, UR4, !P0 ;  /* 0x00000004f8007c0c */ /* 0x001fe2000c781270 */
[----:B------:R-:W0:Y:S01]  /*8f40*/  LDCU UR4, c[0x0][0x39c] ;  /* 0x00007380ff0477ac */ /* 0x000e220008000800 */
[----:B------:R-:W-:Y:S01]  /*8f50*/  PRMT R248, R251, 0x9910, RZ ;  /* 0x00009910fbf87816 */ /* 0x000fe200000000ff */
[----:B------:R-:W-:-:S03]  /*8f60*/  VIADD R251, R0, 0x25 ;  /* 0x0000002500fb7836 */ /* 0x000fc60000000000 */
[----:B------:R-:W-:-:S05]  /*8f70*/  SHF.R.S32.HI R248, RZ, 0x8, R248 ;  /* 0x00000008fff87819 */ /* 0x000fca00000114f8 */
[----:B------:R1:W-:Y:S01]  /*8f80*/  @P6 STG.E.U8 desc[UR22][R234.64], R248 ;  /* 0x000000f8ea006986 */ /* 0x0003e2000c101116 */
[----:B0-----:R-:W-:Y:S01]  /*8f90*/  ISETP.LT.AND P6, PT, R251, UR4, !P0 ;  /* 0x00000004fb007c0c */ /* 0x001fe2000c7c1270 */
[----:B------:R-:W0:Y:S01]  /*8fa0*/  LDCU UR4, c[0x0][0x39c] ;  /* 0x00007380ff0477ac */ /* 0x000e220008000800 */
[----:B------:R-:W-:Y:S01]  /*8fb0*/  VIADD R251, R0, 0x26 ;  /* 0x0000002600fb7836 */ /* 0x000fe20000000000 */
[----:B---3--:R3:W-:Y:S04]  /*8fc0*/  @P3 STG.E.U8 desc[UR22][R238.64], R250 ;  /* 0x000000faee003986 */ /* 0x0087e8000c101116 */
[----:B-1----:R-:W5:Y:S04]  /*8fd0*/  LDL.LU.64 R234, [R1+0x170] ;  /* 0x0001700001ea7983 */ /* 0x002f680000300a00 */
[----:B------:R-:W5:Y:S01]  /*8fe0*/  LDL.LU R248, [R1+0x168] ;  /* 0x0001680001f87983 */ /* 0x000f620000300800 */
[----:B0-----:R-:W-:Y:S01]  /*8ff0*/  ISETP.LT.AND P3, PT, R251, UR4, !P0 ;  /* 0x00000004fb007c0c */ /* 0x001fe2000c761270 */
[----:B------:R-:W0:Y:S01]  /*9000*/  LDCU UR4, c[0x0][0x39c] ;  /* 0x00007380ff0477ac */ /* 0x000e220008000800 */
[----:B---3--:R-:W-:Y:S01]  /*9010*/  PRMT R250, R250, 0x9910, RZ ;  /* 0x00009910fafa7816 */ /* 0x008fe200000000ff */
[----:B------:R-:W-:Y:S01]  /*9020*/  VIADD R251, R0, 0x27 ;  /* 0x0000002700fb7836 */ /* 0x000fe20000000000 */
[----:B------:R-:W3:Y:S02]  /*9030*/  LDL.LU.64 R238, [R1+0x160] ;  /* 0x0001600001ee7983 */ /* 0x000ee40000300a00 */
[----:B------:R-:W-:-:S05]  /*9040*/  SHF.R.S32.HI R250, RZ, 0x8, R250 ;  /* 0x00000008fffa7819 */ /* 0x000fca00000114fa */
[----:B----4-:R1:W-:Y:S01]  /*9050*/  @P5 STG.E.U8 desc[UR22][R242.64], R250 ;  /* 0x000000faf2005986 */ /* 0x0103e2000c101116 */
[----:B0-----:R-:W-:Y:S01]  /*9060*/  ISETP.LT.AND P5, PT, R251, UR4, !P0 ;  /* 0x00000004fb007c0c */ /* 0x001fe2000c7a1270 */
[----:B------:R-:W0:Y:S01]  /*9070*/  LDCU UR4, c[0x0][0x39c] ;  /* 0x00007380ff0477ac */ /* 0x000e220008000800 */
[----:B------:R-:W-:Y:S01]  /*9080*/  VIADD R251, R0, 0x28 ;  /* 0x0000002800fb7836 */ /* 0x000fe20000000000 */
[----:B-1----:R-:W4:Y:S04]  /*9090*/  LDL.LU.64 R242, [R1+0x158] ;  /* 0x0001580001f27983 */ /* 0x002f280000300a00 */
[----:B------:R-:W3:Y:S04]  /*90a0*/  LDL.LU R250, [R1+0x150] ;  /* 0x0001500001fa7983 */ /* 0x000ee80000300800 */
[----:B--2---:R1:W-:Y:S01]  /*90b0*/  @P2 STG.E.U8 desc[UR22][R244.64], R249 ;  /* 0x000000f9f4002986 */ /* 0x0043e2000c101116 */
[----:B0-----:R-:W-:Y:S01]  /*90c0*/  ISETP.LT.AND P2, PT, R251, UR4, !P0 ;  /* 0x00000004fb007c0c */ /* 0x001fe2000c741270 */
[----:B------:R-:W0:Y:S02]  /*90d0*/  LDCU UR4, c[0x0][0x39c] ;  /* 0x00007380ff0477ac */ /* 0x000e240008000800 */
[----:B-1----:R-:W2:Y:S04]  /*90e0*/  LDL.LU.64 R244, [R1+0x148] ;  /* 0x0001480001f47983 */ /* 0x002ea80000300a00 */
[----:B------:R-:W3:Y:S01]  /*90f0*/  LDL.LU R251, [R1+0x144] ;  /* 0x0001440001fb7983 */ /* 0x000ee20000300800 */
[----:B------:R-:W-:-:S04]  /*9100*/  PRMT R249, R249, 0x9910, RZ ;  /* 0x00009910f9f97816 */ /* 0x000fc800000000ff */
[----:B------:R-:W-:-:S05]  /*9110*/  SHF.R.S32.HI R249, RZ, 0x8, R249 ;  /* 0x00000008fff97819 */ /* 0x000fca00000114f9 */
[----:B---3--:R1:W-:Y:S04]  /*9120*/  @P1 STG.E.U8 desc[UR22][R250.64], R249 ;  /* 0x000000f9fa001986 */ /* 0x0083e8000c101116 */
[----:B-1----:R-:W5:Y:S01]  /*9130*/  LDL.LU R249, [R1+0x140] ;  /* 0x0001400001f97983 */ /* 0x002f620000300800 */
[----:B------:R-:W-:-:S05]  /*9140*/  VIADD R251, R0, 0x29 ;  /* 0x0000002900fb7836 */ /* 0x000fca0000000000 */
[----:B0-----:R-:W-:Y:S01]  /*9150*/  ISETP.LT.AND P1, PT, R251, UR4, !P0 ;  /* 0x00000004fb007c0c */ /* 0x001fe2000c721270 */
[----:B------:R-:W0:Y:S01]  /*9160*/  LDCU UR4, c[0x0][0x39c] ;  /* 0x00007380ff0477ac */ /* 0x000e220008000800 */
[----:B------:R-:W-:Y:S01]  /*9170*/  VIADD R250, R0, 0x2a ;  /* 0x0000002a00fa7836 */ /* 0x000fe20000000000 */
[----:B-----5:R1:W-:Y:S02]  /*9180*/  @P4 STG.E.U8 desc[UR22][R248.64], R241 ;  /* 0x000000f1f8004986 */ /* 0x0203e4000c101116 */
[----:B-1----:R-:W-:Y:S02]  /*9190*/  PRMT R248, R241, 0x9910, RZ ;  /* 0x00009910f1f87816 */ /* 0x002fe400000000ff */
[----:B------:R-:W3:Y:S01]  /*91a0*/  LDL.LU R241, [R1+0x13c] ;  /* 0x00013c0001f17983 */ /* 0x000ee20000300800 */
[----:B0-----:R-:W-:Y:S01]  /*91b0*/  ISETP.LT.AND P4, PT, R250, UR4, !P0 ;  /* 0x00000004fa007c0c */ /* 0x001fe2000c781270 */
[----:B------:R-:W0:Y:S01]  /*91c0*/  LDCU UR4, c[0x0][0x39c] ;  /* 0x00007380ff0477ac */ /* 0x000e220008000800 */
[----:B------:R-:W-:Y:S01]  /*91d0*/  SHF.R.S32.HI R248, RZ, 0x8, R248 ;  /* 0x00000008fff87819 */ /* 0x000fe200000114f8 */
[----:B------:R-:W-:-:S04]  /*91e0*/  VIADD R249, R0, 0x2b ;  /* 0x0000002b00f97836 */ /* 0x000fc80000000000 */
[----:B--2---:R1:W-:Y:S01]  /*91f0*/  @P6 STG.E.U8 desc[UR22][R244.64], R248 ;  /* 0x000000f8f4006986 */ /* 0x0043e2000c101116 */
[----:B0-----:R-:W-:Y:S01]  /*9200*/  ISETP.LT.AND P6, PT, R249, UR4, !P0 ;  /* 0x00000004f9007c0c */ /* 0x001fe2000c7c1270 */
[----:B------:R-:W0:Y:S01]  /*9210*/  LDCU UR4, c[0x0][0x39c] ;  /* 0x00007380ff0477ac */ /* 0x000e220008000800 */
[----:B-1----:R-:W-:Y:S01]  /*9220*/  VIADD R244, R0, 0x2c ;  /* 0x0000002c00f47836 */ /* 0x002fe20000000000 */
[----:B----4-:R1:W-:Y:S04]  /*9230*/  @P3 STG.E.U8 desc[UR22][R242.64], R237 ;  /* 0x000000edf2003986 */ /* 0x0103e8000c101116 */
[----:B0-----:R-:W-:Y:S01]  /*9240*/  ISETP.LT.AND P3, PT, R244, UR4, !P0 ;  /* 0x00000004f4007c0c */ /* 0x001fe2000c761270 */
[----:B------:R-:W0:Y:S01]  /*9250*/  LDCU UR4, c[0x0][0x39c] ;  /* 0x00007380ff0477ac */ /* 0x000e220008000800 */
[----:B-1----:R-:W-:-:S02]  /*9260*/  PRMT R242, R237, 0x9910, RZ ;  /* 0x00009910edf27816 */ /* 0x002fc400000000ff */
[----:B------:R-:W2:Y:S01]  /*9270*/  LDL.LU R237, [R1+0x138] ;  /* 0x0001380001ed7983 */ /* 0x000ea20000300800 */
[----:B------:R-:W-:Y:S01]  /*9280*/  VIADD R243, R0, 0x2d ;  /* 0x0000002d00f37836 */ /* 0x000fe20000000000 */
[----:B------:R-:W-:-:S05]  /*9290*/  SHF.R.S32.HI R242, RZ, 0x8, R242 ;  /* 0x00000008fff27819 */ /* 0x000fca00000114f2 */
[----:B---3--:R-:W-:Y:S01]  /*92a0*/  @P5 STG.E.U8 desc[UR22][R240.64], R242 ;  /* 0x000000f2f0005986 */ /* 0x008fe2000c101116 */
[----:B0-----:R-:W-:Y:S01]  /*92b0*/  ISETP.LT.AND P5, PT, R243, UR4, !P0 ;  /* 0x00000004f3007c0c */ /* 0x001fe2000c7a1270 */
[----:B------:R-:W0:Y:S01]  /*92c0*/  LDCU UR4, c[0x0][0x39c] ;  /* 0x00007380ff0477ac */ /* 0x000e220008000800 */
[----:B------:R-:W-:Y:S01]  /*92d0*/  PRMT R243, R233, 0x9910, RZ ;  /* 0x00009910e9f37816 */ /* 0x000fe200000000ff */
[----:B------:R1:W-:Y:S04]  /*92e0*/  @P2 STG.E.U8 desc[UR22][R238.64], R233 ;  /* 0x000000e9ee002986 */ /* 0x0003e8000c101116 */
[----:B-1----:R-:W3:Y:S01]  /*92f0*/  LDL.LU R233, [R1+0x134] ;  /* 0x0001340001e97983 */ /* 0x002ee20000300800 */
[----:B------:R-:W-:-:S05]  /*9300*/  VIADD R240, R0, 0x2e ;  /* 0x0000002e00f07836 */ /* 0x000fca0000000000 */
[----:B0-----:R-:W-:Y:S01]  /*9310*/  ISETP.LT.AND P2, PT, R240, UR4, !P0 ;  /* 0x00000004f0007c0c */ /* 0x001fe2000c741270 */
[----:B------:R-:W0:Y:S01]  /*9320*/  LDCU UR4, c[0x0][0x39c] ;  /* 0x00007380ff0477ac */ /* 0x000e220008000800 */
[----:B------:R-:W-:Y:S01]  /*9330*/  SHF.R.S32.HI R238, RZ, 0x8, R243 ;  /* 0x00000008ffee7819 */ /* 0x000fe200000114f3 */
[----:B------:R-:W-:-:S04]  /*9340*/  VIADD R239, R0, 0x2f ;  /* 0x0000002f00ef7836 */ /* 0x000fc80000000000 */
[----:B--2---:R-:W-:Y:S01]  /*9350*/  @P1 STG.E.U8 desc[UR22][R236.64], R238 ;  /* 0x000000eeec001986 */ /* 0x004fe2000c101116 */
[----:B0-----:R-:W-:Y:S01]  /*9360*/  ISETP.LT.AND P1, PT, R239, UR4, !P0 ;  /* 0x00000004ef007c0c */ /* 0x001fe2000c721270 */
[----:B------:R-:W0:Y:S01]  /*9370*/  LDCU UR4, c[0x0][0x39c] ;  /* 0x00007380ff0477ac */ /* 0x000e220008000800 */
[----:B------:R-:W-:-:S04]  /*9380*/  PRMT R239, R229, 0x9910, RZ ;  /* 0x00009910e5ef7816 */ /* 0x000fc800000000ff */
[----:B------:R-:W-:Y:S01]  /*9390*/  SHF.R.S32.HI R239, RZ, 0x8, R239 ;  /* 0x00000008ffef7819 */ /* 0x000fe200000114ef */
[----:B------:R1:W-:Y:S04]  /*93a0*/  @P4 STG.E.U8 desc[UR22][R234.64], R229 ;  /* 0x000000e5ea004986 */ /* 0x0003e8000c101116 */
[----:B-1----:R-:W2:Y:S01]  /*93b0*/  LDL.LU R229, [R1+0x130] ;  /* 0x0001300001e57983 */ /* 0x002ea20000300800 */
[----:B------:R-:W-:-:S03]  /*93c0*/  PRMT R235, R225, 0x9910, RZ ;  /* 0x00009910e1eb7816 */ /* 0x000fc600000000ff */
[----:B---3--:R-:W-:Y:S04]  /*93d0*/  @P6 STG.E.U8 desc[UR22][R232.64], R239 ;  /* 0x000000efe8006986 */ /* 0x008fe8000c101116 */
[----:B------:R1:W-:Y:S04]  /*93e0*/  @P3 STG.E.U8 desc[UR22][R230.64], R225 ;  /* 0x000000e1e6003986 */ /* 0x0003e8000c101116 */
[----:B-1----:R-:W3:Y:S01]  /*93f0*/  LDL.LU R225, [R1+0x12c] ;  /* 0x00012c0001e17983 */ /* 0x002ee20000300800 */
[----:B------:R-:W-:Y:S01]  /*9400*/  VIADD R240, R0, 0x30 ;  /* 0x0000003000f07836 */ /* 0x000fe20000000000 */
[----:B------:R-:W-:-:S04]  /*9410*/  PRMT R231, R221, 0x9910, RZ ;  /* 0x00009910dde77816 */ /* 0x000fc800000000ff */
[----:B0-----:R-:W-:Y:S01]  /*9420*/  ISETP.LT.AND P4, PT, R240, UR4, !P0 ;  /* 0x00000004f0007c0c */ /* 0x001fe2000c781270 */
[----:B------:R-:W0:Y:S01]  /*9430*/  LDCU UR4, c[0x0][0x39c] ;  /* 0x00007380ff0477ac */ /* 0x000e220008000800 */
[----:B------:R-:W-:Y:S02]  /*9440*/  SHF.R.S32.HI R235, RZ, 0x8, R235 ;  /* 0x00000008ffeb7819 */ /* 0x000fe400000114eb */
[----:B------:R-:W-:-:S03]  /*9450*/  SHF.R.S32.HI R231, RZ, 0x8, R231 ;  /* 0x00000008ffe77819 */ /* 0x000fc600000114e7 */
[----:B--2---:R-:W-:Y:S04]  /*9460*/  @P5 STG.E.U8 desc[UR22][R228.64], R235 ;  /* 0x000000ebe4005986 */ /* 0x004fe8000c101116 */
[----:B------:R1:W-:Y:S04]  /*9470*/  @P2 STG.E.U8 desc[UR22][R226.64], R221 ;  /* 0x000000dde2002986 */ /* 0x0003e8000c101116 */
[----:B-1----:R-:W2:Y:S01]  /*9480*/  LDL.LU R221, [R1+0x128] ;  /* 0x0001280001dd7983 */ /* 0x002ea20000300800 */
[----:B------:R-:W-:Y:S01]  /*9490*/  PRMT R227, R213, 0x9910, RZ ;  /* 0x00009910d5e37816 */ /* 0x000fe200000000ff */
[----:B------:R-:W-:-:S05]  /*94a0*/  VIADD R240, R0, 0x31 ;  /* 0x0000003100f07836 */ /* 0x000fca0000000000 */
[----:B0-----:R-:W-:Y:S01]  /*94b0*/  ISETP.LT.AND P6, PT, R240, UR4, !P0 ;  /* 0x00000004f0007c0c */ /* 0x001fe2000c7c1270 */
[----:B------:R-:W0:Y:S01]  /*94c0*/  LDCU UR4, c[0x0][0x39c] ;  /* 0x00007380ff0477ac */ /* 0x000e220008000800 */
[----:B---3--:R-:W-:Y:S04]  /*94d0*/  @P1 STG.E.U8 desc[UR22][R224.64], R231 ;  /* 0x000000e7e0001986 */ /* 0x008fe8000c101116 */
[----:B------:R1:W-:Y:S04]  /*94e0*/  @P4 STG.E.U8 desc[UR22][R222.64], R213 ;  /* 0x000000d5de004986 */ /* 0x0003e8000c101116 */
[----:B-1----:R-:W3:Y:S01]  /*94f0*/  LDL.LU R213, [R1+0x124] ;  /* 0x0001240001d57983 */ /* 0x002ee20000300800 */
[----:B------:R-:W-:-:S05]  /*9500*/  VIADD R236, R0, 0x32 ;  /* 0x0000003200ec7836 */ /* 0x000fca0000000000 */
[----:B0-----:R-:W-:Y:S01]  /*9510*/  ISETP.LT.AND P3, PT, R236, UR4, !P0 ;  /* 0x00000004ec007c0c */ /* 0x001fe2000c761270 */
[----:B------:R-:W0:Y:S01]  /*9520*/  LDCU UR4, c[0x0][0x39c] ;  /* 0x00007380ff0477ac */ /* 0x000e220008000800 */
[C---:B------:R-:W-:Y:S02]  /*9530*/  VIADD R234, R0.reuse, 0x33 ;  /* 0x0000003300ea7836 */ /* 0x040fe40000000000 */
[----:B------:R-:W-:-:S03]  /*9540*/  VIADD R232, R0, 0x34 ;  /* 0x0000003400e87836 */ /* 0x000fc60000000000 */
[----:B0-----:R-:W-:Y:S01]  /*9550*/  ISETP.LT.AND P5, PT, R234, UR4, !P0 ;  /* 0x00000004ea007c0c */ /* 0x001fe2000c7a1270 */
[----:B------:R-:W0:Y:S01]  /*9560*/  LDCU UR4, c[0x0][0x39c] ;  /* 0x00007380ff0477ac */ /* 0x000e220008000800 */
[----:B------:R-:W-:Y:S02]  /*9570*/  PRMT R223, R205, 0x9910, RZ ;  /* 0x00009910cddf7816 */ /* 0x000fe400000000ff */
[----:B------:R-:W-:Y:S02]  /*9580*/  SHF.R.S32.HI R227, RZ, 0x8, R227 ;  /* 0x00000008ffe37819 */ /* 0x000fe400000114e3 */
[----:B------:R-:W-:-:S03]  /*9590*/  SHF.R.S32.HI R223, RZ, 0x8, R223 ;  /* 0x00000008ffdf7819 */ /* 0x000fc600000114df */
[----:B--2---:R-:W-:Y:S01]  /*95a0*/  @P6 STG.E.U8 desc[UR22][R220.64], R227 ;  /* 0x000000e3dc006986 */ /* 0x004fe2000c101116 */
[----:B0-----:R-:W-:-:S03]  /*95b0*/  ISETP.LT.AND P2, PT, R232, UR4, !P0 ;  /* 0x00000004e8007c0c */ /* 0x001fc6000c741270 */
[----:B------:R0:W-:Y:S01]  /*95c0*/  @P3 STG.E.U8 desc[UR22][R216.64], R205 ;  /* 0x000000cdd8003986 */ /* 0x0001e2000c101116 */
[----:B------:R-:W1:Y:S03]  /*95d0*/  LDCU UR4, c[0x0][0x39c] ;  /* 0x00007380ff0477ac */ /* 0x000e660008000800 */
[----:B0-----:R-:W2:Y:S01]  /*95e0*/  LDL.LU R205, [R1+0x120] ;  /* 0x0001200001cd7983 */ /* 0x001ea20000300800 */
[----:B------:R-:W-:Y:S01]  /*95f0*/  PRMT R217, R197, 0x9910, RZ ;  /* 0x00009910c5d97816 */ /* 0x000fe200000000ff */
[----:B------:R-:W-:-:S05]  /*9600*/  VIADD R230, R0, 0x35 ;  /* 0x0000003500e67836 */ /* 0x000fca0000000000 */
[----:B-1----:R-:W-:Y:S01]  /*9610*/  ISETP.LT.AND P1, PT, R230, UR4, !P0 ;  /* 0x00000004e6007c0c */ /* 0x002fe2000c721270 */
[----:B------:R-:W0:Y:S01]  /*9620*/  LDCU UR4, c[0x0][0x39c] ;  /* 0x00007380ff0477ac */ /* 0x000e220008000800 */
[----:B---3--:R-:W-:Y:S04]  /*9630*/  @P5 STG.E.U8 desc[UR22][R212.64], R223 ;  /* 0x000000dfd4005986 */ /* 0x008fe8000c101116 */
[----:B------:R1:W-:Y:S04]  /*9640*/  @P2 STG.E.U8 desc[UR22][R208.64], R197 ;  /* 0x000000c5d0002986 */ /* 0x0003e8000c101116 */
[----:B-1----:R-:W3:Y:S01]  /*9650*/  LDL.LU R197, [R1+0x11c] ;  /* 0x00011c0001c57983 */ /* 0x002ee20000300800 */
[----:B------:R-:W-:-:S02]  /*9660*/  VIADD R228, R0, 0x36 ;  /* 0x0000003600e47836 */ /* 0x000fc40000000000 */
[C---:B------:R-:W-:Y:S02]  /*9670*/  VIADD R226, R0.reuse, 0x37 ;  /* 0x0000003700e27836 */ /* 0x040fe40000000000 */
[----:B------:R-:W-:Y:S01]  /*9680*/  VIADD R224, R0, 0x38 ;  /* 0x0000003800e07836 */ /* 0x000fe20000000000 */
[----:B0-----:R-:W-:Y:S01]  /*9690*/  ISETP.LT.AND P4, PT, R228, UR4, !P0 ;  /* 0x00000004e4007c0c */ /* 0x001fe2000c781270 */
[----:B------:R-:W0:Y:S01]  /*96a0*/  LDCU UR4, c[0x0][0x39c] ;  /* 0x00007380ff0477ac */ /* 0x000e220008000800 */
[----:B------:R-:W-:Y:S01]  /*96b0*/  PRMT R209, R203, 0x9910, RZ ;  /* 0x00009910cbd17816 */ /* 0x000fe200000000ff */
[----:B------:R-:W4:Y:S01]  /*96c0*/  LDL.LU R250, [R1+0x10c] ;  /* 0x00010c0001fa7983 */ /* 0x000f220000300800 */
[----:B0-----:R-:W-:Y:S01]  /*96d0*/  ISETP.LT.AND P6, PT, R226, UR4, !P0 ;  /* 0x00000004e2007c0c */ /* 0x001fe2000c7c1270 */
[----:B------:R-:W0:Y:S01]  /*96e0*/  LDCU UR4, c[0x0][0x39c] ;  /* 0x00007380ff0477ac */ /* 0x000e220008000800 */
[----:B------:R-:W-:Y:S02]  /*96f0*/  SHF.R.S32.HI R217, RZ, 0x8, R217 ;  /* 0x00000008ffd97819 */ /* 0x000fe400000114d9 */
[----:B------:R-:W-:-:S02]  /*9700*/  SHF.R.S32.HI R209, RZ, 0x8, R209 ;  /* 0x00000008ffd17819 */ /* 0x000fc400000114d1 */
[----:B0-----:R-:W-:Y:S01]  /*9710*/  ISETP.LT.AND P3, PT, R224, UR4, !P0 ;  /* 0x00000004e0007c0c */ /* 0x001fe2000c761270 */
[----:B--2---:R-:W-:Y:S01]  /*9720*/  @P1 STG.E.U8 desc[UR22][R204.64], R217 ;  /* 0x000000d9cc001986 */ /* 0x004fe2000c101116 */
[----:B------:R-:W0:Y:S03]  /*9730*/  LDCU UR4, c[0x0][0x39c] ;  /* 0x00007380ff0477ac */ /* 0x000e260008000800 */
[----:B------:R1:W-:Y:S04]  /*9740*/  @P4 STG.E.U8 desc[UR22][R200.64], R203 ;  /* 0x000000cbc8004986 */ /* 0x0003e8000c101116 */
[----:B-1----:R-:W2:Y:S01]  /*9750*/  LDL.LU R203, [R1+0x118] ;  /* 0x0001180001cb7983 */ /* 0x002ea20000300800 */
[----:B------:R-:W-:-:S03]  /*9760*/  PRMT R200, R207, 0x9910, RZ ;  /* 0x00009910cfc87816 */ /* 0x000fc600000000ff */
[----:B---3--:R-:W-:Y:S04]  /*9770*/  @P6 STG.E.U8 desc[UR22][R196.64], R209 ;  /* 0x000000d1c4006986 */ /* 0x008fe8000c101116 */
[----:B------:R1:W-:Y:S04]  /*9780*/  @P3 STG.E.U8 desc[UR22][R198.64], R207 ;  /* 0x000000cfc6003986 */ /* 0x0003e8000c101116 */
[----:B-1----:R-:W3:Y:S01]  /*9790*/  LDL.LU R207, [R1+0x114] ;  /* 0x0001140001cf7983 */ /* 0x002ee20000300800 */
[C---:B------:R-:W-:Y:S02]  /*97a0*/  VIADD R222, R0.reuse, 0x39 ;  /* 0x0000003900de7836 */ /* 0x040fe40000000000 */
[----:B------:R-:W-:Y:S01]  /*97b0*/  VIADD R220, R0, 0x3a ;  /* 0x0000003a00dc7836 */ /* 0x000fe20000000000 */
[----:B------:R-:W-:Y:S01]  /*97c0*/  SHF.R.S32.HI R197, RZ, 0x8, R200 ;  /* 0x00000008ffc57819 */ /* 0x000fe200000114c8 */
[----:B------:R-:W5:Y:S01]  /*97d0*/  LDL.LU R251, [R1+0x108] ;  /* 0x0001080001fb7983 */ /* 0x000f620000300800 */
[----:B0-----:R-:W-:Y:S01]  /*97e0*/  ISETP.LT.AND P5, PT, R222, UR4, !P0 ;  /* 0x00000004de007c0c */ /* 0x001fe2000c7a1270 */
[----:B------:R-:W0:Y:S01]  /*97f0*/  LDCU UR4, c[0x0][0x39c] ;  /* 0x00007380ff0477ac */ /* 0x000e220008000800 */
[----:B------:R-:W-:-:S02]  /*9800*/  PRMT R199, R219, 0x9910, RZ ;  /* 0x00009910dbc77816 */ /* 0x000fc400000000ff */
[----:B0-----:R-:W-:Y:S01]  /*9810*/  ISETP.LT.AND P2, PT, R220, UR4, !P0 ;  /* 0x00000004dc007c0c */ /* 0x001fe2000c741270 */
[----:B------:R-:W0:Y:S08]  /*9820*/  LDCU UR4, c[0x0][0x39c] ;  /* 0x00007380ff0477ac */ /* 0x000e300008000800 */
[----:B--2---:R-:W-:Y:S01]  /*9830*/  @P5 STG.E.U8 desc[UR22][R202.64], R197 ;  /* 0x000000c5ca005986 */ /* 0x004fe2000c101116 */
[----:B------:R-:W-:-:S05]  /*9840*/  VIADD R216, R0, 0x3b ;  /* 0x0000003b00d87836 */ /* 0x000fca0000000000 */
[----:B0-----:R-:W-:Y:S01]  /*9850*/  ISETP.LT.AND P1, PT, R216, UR4, !P0 ;  /* 0x00000004d8007c0c */ /* 0x001fe2000c721270 */
[----:B------:R-:W0:Y:S01]  /*9860*/  LDCU UR4, c[0x0][0x39c] ;  /* 0x00007380ff0477ac */ /* 0x000e220008000800 */
[C---:B------:R-:W-:Y:S02]  /*9870*/  VIADD R212, R0.reuse, 0x3c ;  /* 0x0000003c00d47836 */ /* 0x040fe40000000000 */
[----:B------:R-:W-:-:S03]  /*9880*/  VIADD R208, R0, 0x3d ;  /* 0x0000003d00d07836 */ /* 0x000fc60000000000 */
[----:B0-----:R-:W-:Y:S01]  /*9890*/  ISETP.LT.AND P4, PT, R212, UR4, !P0 ;  /* 0x00000004d4007c0c */ /* 0x001fe2000c781270 */
[----:B------:R-:W0:Y:S01]  /*98a0*/  LDCU UR4, c[0x0][0x39c] ;  /* 0x00007380ff0477ac */ /* 0x000e220008000800 */
[----:B---3--:R1:W-:Y:S04]  /*98b0*/  @P2 STG.E.U8 desc[UR22][R206.64], R219 ;  /* 0x000000dbce002986 */ /* 0x0083e8000c101116 */
[----:B-1----:R-:W2:Y:S01]  /*98c0*/  LDL.LU R219, [R1+0x110] ;  /* 0x0001100001db7983 */ /* 0x002ea20000300800 */
[----:B0-----:R-:W-:Y:S01]  /*98d0*/  ISETP.LT.AND P6, PT, R208, UR4, !P0 ;  /* 0x00000004d0007c0c */ /* 0x001fe2000c7c1270 */
[----:B------:R-:W0:Y:S01]  /*98e0*/  LDCU UR4, c[0x0][0x39c] ;  /* 0x00007380ff0477ac */ /* 0x000e220008000800 */
[C---:B------:R-:W-:Y:S02]  /*98f0*/  VIADD R204, R0.reuse, 0x3e ;  /* 0x0000003e00cc7836 */ /* 0x040fe40000000000 */
[----:B------:R-:W-:-:S03]  /*9900*/  VIADD R196, R0, 0x3f ;  /* 0x0000003f00c47836 */ /* 0x000fc60000000000 */
[----:B0-----:R-:W-:Y:S01]  /*9910*/  ISETP.LT.AND P3, PT, R204, UR4, !P0 ;  /* 0x00000004cc007c0c */ /* 0x001fe2000c761270 */
[----:B------:R-:W0:Y:S01]  /*9920*/  LDCU UR4, c[0x0][0x39c] ;  /* 0x00007380ff0477ac */ /* 0x000e220008000800 */
[----:B----4-:R-:W-:Y:S02]  /*9930*/  PRMT R198, R250, 0x9910, RZ ;  /* 0x00009910fac67816 */ /* 0x010fe400000000ff */
[----:B------:R-:W-:-:S03]  /*9940*/  SHF.R.S32.HI R199, RZ, 0x8, R199 ;  /* 0x00000008ffc77819 */ /* 0x000fc600000114c7 */
[----:B------:R-:W-:Y:S01]  /*9950*/  IMAD.MOV.U32 R197, RZ, RZ, R198 ;  /* 0x000000ffffc57224 */ /* 0x000fe200078e00c6 */
[----:B0-----:R-:W-:Y:S01]  /*9960*/  ISETP.LT.AND P5, PT, R196, UR4, !P0 ;  /* 0x00000004c4007c0c */ /* 0x001fe2000c7a1270 */
[----:B------:R-:W0:Y:S01]  /*9970*/  LDCU UR4, c[0x0][0x39c] ;  /* 0x00007380ff0477ac */ /* 0x000e220008000800 */
[----:B------:R-:W-:-:S05]  /*9980*/  VIADD R196, R0, 0x40 ;  /* 0x0000004000c47836 */ /* 0x000fca0000000000 */
[----:B------:R-:W-:Y:S01]  /*9990*/  ISETP.LT.AND P2, PT, R196, UR6, !P0 ;  /* 0x00000006c4007c0c */ /* 0x000fe2000c741270 */
[C---:B------:R-:W-:Y:S01]  /*99a0*/  VIADD R196, R0.reuse, 0x41 ;  /* 0x0000004100c47836 */ /* 0x040fe20000000000 */
[----:B------:R1:W-:Y:S01]  /*99b0*/  @P1 STG.E.U8 desc[UR22][R210.64], R199 ;  /* 0x000000c7d2001986 */ /* 0x0003e2000c101116 */
[----:B------:R-:W-:Y:S01]  /*99c0*/  SHF.R.S32.HI R197, RZ, 0x8, R197 ;  /* 0x00000008ffc57819 */ /* 0x000fe200000114c5 */
[----:B------:R-:W-:Y:S02]  /*99d0*/  VIADD R198, R0, 0x42 ;  /* 0x0000004200c67836 */ /* 0x000fe40000000000 */
[----:B------:R-:W-:Y:S01]  /*99e0*/  VIADD R252, R252, UR5 ;  /* 0x00000005fcfc7c36 */ /* 0x000fe20008000000 */
[----:B------:R-:W-:Y:S01]  /*99f0*/  ISETP.LT.AND P1, PT, R196, UR7, !P0 ;  /* 0x00000007c4007c0c */ /* 0x000fe2000c721270 */
[----:B------:R-:W-:Y:S01]  /*9a00*/  VIADD R196, R0, 0x43 ;  /* 0x0000004300c47836 */ /* 0x000fe20000000000 */
[----:B------:R-:W-:Y:S01]  /*9a10*/  @P4 STG.E.U8 desc[UR22][R214.64], R250 ;  /* 0x000000fad6004986 */ /* 0x000fe2000c101116 */
[----:B------:R-:W-:Y:S01]  /*9a20*/  ISETP.LT.AND P4, PT, R198, UR8, !P0 ;  /* 0x00000008c6007c0c */ /* 0x000fe2000c781270 */
[----:B------:R-:W-:Y:S01]  /*9a30*/  VIADD R198, R252, UR5 ;  /* 0x00000005fcc67c36 */ /* 0x000fe20008000000 */
[----:B------:R-:W-:Y:S01]  /*9a40*/  F2FP.SATFINITE.E4M3.F32.PACK_AB_MERGE_C R203, R133, R132, RZ ;  /* 0x0000008485cb723e */ /* 0x000fe200048070ff */
[----:B------:R-:W3:Y:S01]  /*9a50*/  LDCU UR7, c[0x0][0x39c] ;  /* 0x00007380ff0777ac */ /* 0x000ee20008000800 */
[----:B-1----:R-:W-:Y:S01]  /*9a60*/  VIADD R199, R0, 0x44 ;  /* 0x0000004400c77836 */ /* 0x002fe20000000000 */
[----:B-----5:R-:W-:Y:S01]  /*9a70*/  PRMT R201, R251, 0x9910, RZ ;  /* 0x00009910fbc97816 */ /* 0x020fe200000000ff */
[----:B------:R-:W1:Y:S03]  /*9a80*/  LDCU UR6, c[0x0][0x39c] ;  /* 0x00007380ff0677ac */ /* 0x000e660008000800 */
[----:B------:R-:W-:-:S02]  /*9a90*/  SHF.R.S32.HI R201, RZ, 0x8, R201 ;  /* 0x00000008ffc97819 */ /* 0x000fc400000114c9 */
[----:B------:R-:W-:Y:S01]  /*9aa0*/  PRMT R202, R203, 0x9910, RZ ;  /* 0x00009910cbca7816 */ /* 0x000fe200000000ff */
[----:B------:R-:W-:Y:S01]  /*9ab0*/  VIADD R204, R0, 0x45 ;  /* 0x0000004500cc7836 */ /* 0x000fe20000000000 */
[----:B------:R-:W-:-:S04]  /*9ac0*/  F2FP.SATFINITE.E4M3.F32.PACK_AB_MERGE_C R137, R137, R136, RZ ;  /* 0x000000888989723e */ /* 0x000fc800048070ff */
[----:B------:R-:W-:Y:S02]  /*9ad0*/  PRMT R136, R137, 0x9910, RZ ;  /* 0x0000991089887816 */ /* 0x000fe400000000ff */
[----:B------:R-:W-:Y:S02]  /*9ae0*/  F2FP.SATFINITE.E4M3.F32.PACK_AB_MERGE_C R143, R143, R142, RZ ;  /* 0x0000008e8f8f723e */ /* 0x000fe400048070ff */
[----:B------:R-:W-:Y:S02]  /*9af0*/  F2FP.SATFINITE.E4M3.F32.PACK_AB_MERGE_C R145, R145, R144, RZ ;  /* 0x000000909191723e */ /* 0x000fe400048070ff */
[----:B------:R-:W-:Y:S02]  /*9b00*/  F2FP.SATFINITE.E4M3.F32.PACK_AB_MERGE_C R147, R147, R146, RZ ;  /* 0x000000929393723e */ /* 0x000fe400048070ff */
[----:B------:R-:W-:Y:S02]  /*9b10*/  F2FP.SATFINITE.E4M3.F32.PACK_AB_MERGE_C R149, R149, R148, RZ ;  /* 0x000000949595723e */ /* 0x000fe400048070ff */
[----:B------:R-:W-:Y:S01]  /*9b20*/  F2FP.SATFINITE.E4M3.F32.PACK_AB_MERGE_C R151, R151, R150, RZ ;  /* 0x000000969797723e */ /* 0x000fe200048070ff */
[----:B------:R-:W-:Y:S01]  /*9b30*/  VIADD R142, R0, 0x57 ;  /* 0x00000057008e7836 */ /* 0x000fe20000000000 */
[----:B------:R-:W-:-:S02]  /*9b40*/  F2FP.SATFINITE.E4M3.F32.PACK_AB_MERGE_C R153, R153, R152, RZ ;  /* 0x000000989999723e */ /* 0x000fc400048070ff */
[----:B------:R-:W-:Y:S01]  /*9b50*/  F2FP.SATFINITE.E4M3.F32.PACK_AB_MERGE_C R155, R155, R154, RZ ;  /* 0x0000009a9b9b723e */ /* 0x000fe200048070ff */
[----:B--2---:R2:W-:Y:S01]  /*9b60*/  @P6 STG.E.U8 desc[UR22][R218.64], R197 ;  /* 0x000000c5da006986 */ /* 0x0045e2000c101116 */
[----:B0-----:R-:W-:Y:S01]  /*9b70*/  ISETP.LT.AND P6, PT, R196, UR4, !P0 ;  /* 0x00000004c4007c0c */ /* 0x001fe2000c7c1270 */
[----:B------:R-:W0:Y:S02]  /*9b80*/  LDCU UR4, c[0x0][0x39c] ;  /* 0x00007380ff0477ac */ /* 0x000e240008000800 */
[----:B------:R-:W-:Y:S01]  /*9b90*/  @P3 STG.E.U8 desc[UR22][R246.64], R251 ;  /* 0x000000fbf6003986 */ /* 0x000fe2000c101116 */
[----:B------:R-:W-:-:S04]  /*9ba0*/  IADD3 R132, P3, PT, R252, R3, RZ ;  /* 0x00000003fc847210 */ /* 0x000fc80007f7e0ff */
[----:B------:R-:W-:Y:S02]  /*9bb0*/  LEA.HI.X.SX32 R133, R252, R2, 0x1, P3 ;  /* 0x00000002fc857211 */ /* 0x000fe400018f0eff */
[----:B------:R-:W-:-:S04]  /*9bc0*/  IADD3 R196, P3, PT, R198, R3, RZ ;  /* 0x00000003c6c47210 */ /* 0x000fc80007f7e0ff */
[C---:B--2---:R-:W-:Y:S02]  /*9bd0*/  LEA.HI.X.SX32 R197, R198.reuse, R2, 0x1, P3 ;  /* 0x00000002c6c57211 */ /* 0x044fe400018f0eff */
[----:B0-----:R-:W-:Y:S01]  /*9be0*/  ISETP.LT.AND P3, PT, R199, UR4, !P0 ;  /* 0x00000004c7007c0c */ /* 0x001fe2000c761270 */
[----:B------:R-:W0:Y:S01]  /*9bf0*/  LDCU UR4, c[0x0][0x39c] ;  /* 0x00007380ff0477ac */ /* 0x000e220008000800 */
[----:B------:R-:W-:Y:S01]  /*9c00*/  VIADD R199, R198, UR5 ;  /* 0x00000005c6c77c36 */ /* 0x000fe20008000000 */
[----:B------:R2:W-:Y:S04]  /*9c10*/  @P5 STG.E.U8 desc[UR22][R132.64], R201 ;  /* 0x000000c984005986 */ /* 0x0005e8000c101116 */
[----:B------:R4:W-:Y:S01]  /*9c20*/  @P2 STG.E.U8 desc[UR22][R196.64], R203 ;  /* 0x000000cbc4002986 */ /* 0x0009e2000c101116 */
[C---:B------:R-:W-:Y:S01]  /*9c30*/  IADD3 R198, P2, PT, R199.reuse, R3, RZ ;  /* 0x00000003c7c67210 */ /* 0x040fe20007f5e0ff */
[----:B------:R-:W-:-:S03]  /*9c40*/  VIADD R200, R199, UR5 ;  /* 0x00000005c7c87c36 */ /* 0x000fc60008000000 */
[-C--:B------:R-:W-:Y:S02]  /*9c50*/  LEA.HI.X.SX32 R199, R199, R2.reuse, 0x1, P2 ;  /* 0x00000002c7c77211 */ /* 0x080fe400010f0eff */
[----:B--2---:R-:W-:Y:S01]  /*9c60*/  SHF.R.S32.HI R201, RZ, 0x8, R202 ;  /* 0x00000008ffc97819 */ /* 0x004fe200000114ca */
[----:B------:R-:W-:Y:S01]  /*9c70*/  VIADD R133, R0, 0x46 ;  /* 0x0000004600857836 */ /* 0x000fe20000000000 */
[----:B------:R-:W-:Y:S01]  /*9c80*/  IADD3 R132, P5, PT, R200, R3, RZ ;  /* 0x00000003c8847210 */ /* 0x000fe20007fbe0ff */
[----:B----4-:R-:W-:Y:S02]  /*9c90*/  VIADD R196, R0, 0x47 ;  /* 0x0000004700c47836 */ /* 0x010fe40000000000 */
[----:B------:R2:W-:Y:S01]  /*9ca0*/  @P1 STG.E.U8 desc[UR22][R198.64], R201 ;  /* 0x000000c9c6001986 */ /* 0x0005e2000c101116 */
[----:B---3--:R-:W-:Y:S01]  /*9cb0*/  ISETP.LT.AND P1, PT, R133, UR7, !P0 ;  /* 0x0000000785007c0c */ /* 0x008fe2000c721270 */
[----:B------:R-:W3:Y:S01]  /*9cc0*/  LDCU UR7, c[0x0][0x39c] ;  /* 0x00007380ff0777ac */ /* 0x000ee20008000800 */
[C---:B------:R-:W-:Y:S01]  /*9cd0*/  LEA.HI.X.SX32 R133, R200.reuse, R2, 0x1, P5 ;  /* 0x00000002c8857211 */ /* 0x040fe200028f0eff */
[----:B------:R-:W-:Y:S01]  /*9ce0*/  VIADD R200, R200, UR5 ;  /* 0x00000005c8c87c36 */ /* 0x000fe20008000000 */
[----:B------:R-:W-:-:S02]  /*9cf0*/  F2FP.SATFINITE.E4M3.F32.PACK_AB_MERGE_C R203, R135, R134, RZ ;  /* 0x0000008687cb723e */ /* 0x000fc400048070ff */
[----:B0-----:R-:W-:Y:S01]  /*9d00*/  ISETP.LT.AND P5, PT, R196, UR4, !P0 ;  /* 0x00000004c4007c0c */ /* 0x001fe2000c7a1270 */
[----:B------:R-:W0:Y:S01]  /*9d10*/  LDCU UR4, c[0x0][0x39c] ;  /* 0x00007380ff0477ac */ /* 0x000e220008000800 */
[----:B------:R-:W-:Y:S01]  /*9d20*/  PRMT R135, R203, 0x9910, RZ ;  /* 0x00009910cb877816 */ /* 0x000fe200000000ff */
[----:B------:R4:W-:Y:S01]  /*9d30*/  @P4 STG.E.U8 desc[UR22][R132.64], R203 ;  /* 0x000000cb84004986 */ /* 0x0009e2000c101116 */
[----:B-1----:R-:W-:Y:S01]  /*9d40*/  ISETP.LT.AND P2, PT, R204, UR6, !P0 ;  /* 0x00000006cc007c0c */ /* 0x002fe2000c741270 */
[----:B------:R-:W1:Y:S01]  /*9d50*/  LDCU UR6, c[0x0][0x39c] ;  /* 0x00007380ff0677ac */ /* 0x000e620008000800 */
[C---:B------:R-:W-:Y:S01]  /*9d60*/  IADD3 R134, P4, PT, R200.reuse, R3, RZ ;  /* 0x00000003c8867210 */ /* 0x040fe20007f9e0ff */
[C---:B--2---:R-:W-:Y:S02]  /*9d70*/  VIADD R198, R200.reuse, UR5 ;  /* 0x00000005c8c67c36 */ /* 0x044fe40008000000 */
[----:B------:R-:W-:Y:S01]  /*9d80*/  IMAD.MOV.U32 R199, RZ, RZ, R135 ;  /* 0x000000ffffc77224 */ /* 0x000fe200078e0087 */
[----:B------:R-:W-:-:S02]  /*9d90*/  LEA.HI.X.SX32 R135, R200, R2, 0x1, P4 ;  /* 0x00000002c8877211 */ /* 0x000fc400020f0eff */
[-C--:B------:R-:W-:Y:S02]  /*9da0*/  IADD3 R196, P4, PT, R198, R3.reuse, RZ ;  /* 0x00000003c6c47210 */ /* 0x080fe40007f9e0ff */
[----:B------:R-:W-:Y:S01]  /*9db0*/  SHF.R.S32.HI R199, RZ, 0x8, R199 ;  /* 0x00000008ffc77819 */ /* 0x000fe200000114c7 */
[----:B----4-:R-:W-:Y:S01]  /*9dc0*/  VIADD R132, R0, 0x48 ;  /* 0x0000004800847836 */ /* 0x010fe20000000000 */
[CC--:B------:R-:W-:Y:S01]  /*9dd0*/  LEA.HI.X.SX32 R197, R198.reuse, R2.reuse, 0x1, P4 ;  /* 0x00000002c6c57211 */ /* 0x0c0fe200020f0eff */
[----:B------:R-:W-:Y:S02]  /*9de0*/  VIADD R198, R198, UR5 ;  /* 0x00000005c6c67c36 */ /* 0x000fe40008000000 */
[----:B------:R-:W-:Y:S01]  /*9df0*/  VIADD R133, R0, 0x49 ;  /* 0x0000004900857836 */ /* 0x000fe20000000000 */
[----:B------:R2:W-:Y:S01]  /*9e00*/  @P6 STG.E.U8 desc[UR22][R134.64], R199 ;  /* 0x000000c786006986 */ /* 0x0005e2000c101116 */
[----:B0-----:R-:W-:Y:S01]  /*9e10*/  ISETP.LT.AND P4, PT, R132, UR4, !P0 ;  /* 0x0000000484007c0c */ /* 0x001fe2000c781270 */
[----:B------:R-:W0:Y:S01]  /*9e20*/  LDCU UR4, c[0x0][0x39c] ;  /* 0x00007380ff0477ac */ /* 0x000e220008000800 */
[C---:B------:R-:W-:Y:S01]  /*9e30*/  IADD3 R132, P6, PT, R198.reuse, R3, RZ ;  /* 0x00000003c6847210 */ /* 0x040fe20007fde0ff */
[----:B------:R4:W-:Y:S01]  /*9e40*/  @P3 STG.E.U8 desc[UR22][R196.64], R137 ;  /* 0x00000089c4003986 */ /* 0x0009e2000c101116 */
[----:B-1----:R-:W-:Y:S01]  /*9e50*/  ISETP.LT.AND P3, PT, R133, UR6, !P0 ;  /* 0x0000000685007c0c */ /* 0x002fe2000c761270 */
[----:B------:R-:W1:Y:S01]  /*9e60*/  LDCU UR6, c[0x0][0x39c] ;  /* 0x00007380ff0677ac */ /* 0x000e620008000800 */
[C---:B------:R-:W-:Y:S01]  /*9e70*/  LEA.HI.X.SX32 R133, R198.reuse, R2, 0x1, P6 ;  /* 0x00000002c6857211 */ /* 0x040fe200030f0eff */
[----:B------:R-:W-:Y:S01]  /*9e80*/  VIADD R198, R198, UR5 ;  /* 0x00000005c6c67c36 */ /* 0x000fe20008000000 */
[----:B--2---:R-:W-:-:S02]  /*9e90*/  SHF.R.S32.HI R199, RZ, 0x8, R136 ;  /* 0x00000008ffc77819 */ /* 0x004fc40000011488 */
[----:B----4-:R-:W-:-:S03]  /*9ea0*/  F2FP.SATFINITE.E4M3.F32.PACK_AB_MERGE_C R197, R139, R138, RZ ;  /* 0x0000008a8bc5723e */ /* 0x010fc600048070ff */
[----:B------:R2:W-:Y:S01]  /*9eb0*/  @P2 STG.E.U8 desc[UR22][R132.64], R199 ;  /* 0x000000c784002986 */ /* 0x0005e2000c101116 */
[CC--:B------:R-:W-:Y:S01]  /*9ec0*/  IADD3 R134, P2, PT, R198.reuse, R3.reuse, RZ ;  /* 0x00000003c6867210 */ /* 0x0c0fe20007f5e0ff */
[C---:B------:R-:W-:Y:S01]  /*9ed0*/  VIADD R138, R198.reuse, UR5 ;  /* 0x00000005c68a7c36 */ /* 0x040fe20008000000 */
[----:B------:R-:W-:Y:S02]  /*9ee0*/  PRMT R139, R197, 0x9910, RZ ;  /* 0x00009910c58b7816 */ /* 0x000fe400000000ff */
[-C--:B------:R-:W-:Y:S02]  /*9ef0*/  LEA.HI.X.SX32 R135, R198, R2.reuse, 0x1, P2 ;  /* 0x00000002c6877211 */ /* 0x080fe400010f0eff */
[C---:B------:R-:W-:Y:S02]  /*9f00*/  IADD3 R136, P2, PT, R138.reuse, R3, RZ ;  /* 0x000000038a887210 */ /* 0x040fe40007f5e0ff */
[----:B------:R-:W-:Y:S02]  /*9f10*/  SHF.R.S32.HI R139, RZ, 0x8, R139 ;  /* 0x00000008ff8b7819 */ /* 0x000fe4000001148b */
[C---:B------:R-:W-:Y:S01]  /*9f20*/  LEA.HI.X.SX32 R137, R138.reuse, R2, 0x1, P2 ;  /* 0x000000028a897211 */ /* 0x040fe200010f0eff */
[----:B------:R-:W-:Y:S01]  /*9f30*/  VIADD R138, R138, UR5 ;  /* 0x000000058a8a7c36 */ /* 0x000fe20008000000 */
[----:B------:R4:W-:Y:S01]  /*9f40*/  @P1 STG.E.U8 desc[UR22][R134.64], R197 ;  /* 0x000000c586001986 */ /* 0x0009e2000c101116 */
[----:B------:R-:W-:-:S02]  /*9f50*/  VIADD R196, R0, 0x4b ;  /* 0x0000004b00c47836 */ /* 0x000fc40000000000 */
[----:B--2---:R-:W-:Y:S01]  /*9f60*/  VIADD R133, R0, 0x4c ;  /* 0x0000004c00857836 */ /* 0x004fe20000000000 */
[----:B------:R2:W-:Y:S01]  /*9f70*/  @P5 STG.E.U8 desc[UR22][R136.64], R139 ;  /* 0x0000008b88005986 */ /* 0x0005e2000c101116 */
[-C--:B------:R-:W-:Y:S01]  /*9f80*/  IADD3 R132, P5, PT, R138, R3.reuse, RZ ;  /* 0x000000038a847210 */ /* 0x080fe20007fbe0ff */
[----:B------:R-:W-:Y:S01]  /*9f90*/  VIADD R200, R0, 0x4a ;  /* 0x0000004a00c87836 */ /* 0x000fe20000000000 */
[----:B0-----:R-:W-:Y:S01]  /*9fa0*/  ISETP.LT.AND P1, PT, R196, UR4, !P0 ;  /* 0x00000004c4007c0c */ /* 0x001fe2000c721270 */
[----:B------:R-:W0:Y:S01]  /*9fb0*/  LDCU UR4, c[0x0][0x39c] ;  /* 0x00007380ff0477ac */ /* 0x000e220008000800 */
[----:B-1----:R-:W-:Y:S02]  /*9fc0*/  ISETP.LT.AND P2, PT, R133, UR6, !P0 ;  /* 0x0000000685007c0c */ /* 0x002fe4000c741270 */
[----:B------:R-:W-:Y:S01]  /*9fd0*/  F2FP.SATFINITE.E4M3.F32.PACK_AB_MERGE_C R199, R141, R140, RZ ;  /* 0x0000008c8dc7723e */ /* 0x000fe200048070ff */
[----:B------:R-:W1:Y:S01]  /*9fe0*/  LDCU UR6, c[0x0][0x39c] ;  /* 0x00007380ff0677ac */ /* 0x000e620008000800 */
[C---:B------:R-:W-:Y:S01]  /*9ff0*/  LEA.HI.X.SX32 R133, R138.reuse, R2, 0x1, P5 ;  /* 0x000000028a857211 */ /* 0x040fe200028f0eff */
[----:B------:R-:W-:Y:S01]  /*a000*/  VIADD R138, R138, UR5 ;  /* 0x000000058a8a7c36 */ /* 0x000fe20008000000 */
[----:B---3--:R-:W-:Y:S01]  /*a010*/  ISETP.LT.AND P6, PT, R200, UR7, !P0 ;  /* 0x00000007c8007c0c */ /* 0x008fe2000c7c1270 */
[----:B------:R-:W3:Y:S02]  /*a020*/  LDCU UR7, c[0x0][0x39c] ;  /* 0x00007380ff0777ac */ /* 0x000ee40008000800 */
[----:B------:R5:W-:Y:S01]  /*a030*/  @P4 STG.E.U8 desc[UR22][R132.64], R199 ;  /* 0x000000c784004986 */ /* 0x000be2000c101116 */
[C---:B----4-:R-:W-:Y:S01]  /*a040*/  IADD3 R134, P4, PT, R138.reuse, R3, RZ ;  /* 0x000000038a867210 */ /* 0x050fe20007f9e0ff */
[----:B--2---:R-:W-:Y:S01]  /*a050*/  VIADD R139, R138, UR5 ;  /* 0x000000058a8b7c36 */ /* 0x004fe20008000000 */
[----:B------:R-:W-:-:S02]  /*a060*/  PRMT R141, R199, 0x9910, RZ ;  /* 0x00009910c78d7816 */ /* 0x000fc400000000ff */
[-C--:B------:R-:W-:Y:S02]  /*a070*/  LEA.HI.X.SX32 R135, R138, R2.reuse, 0x1, P4 ;  /* 0x000000028a877211 */ /* 0x080fe400020f0eff */
[C---:B------:R-:W-:Y:S01]  /*a080*/  IADD3 R136, P4, PT, R139.reuse, R3, RZ ;  /* 0x000000038b887210 */ /* 0x040fe20007f9e0ff */
[C---:B------:R-:W-:Y:S01]  /*a090*/  VIADD R138, R0.reuse, 0x4e ;  /* 0x0000004e008a7836 */ /* 0x040fe20000000000 */
[----:B------:R-:W-:Y:S02]  /*a0a0*/  SHF.R.S32.HI R141, RZ, 0x8, R141 ;  /* 0x00000008ff8d7819 */ /* 0x000fe4000001148d */
[C---:B------:R-:W-:Y:S01]  /*a0b0*/  LEA.HI.X.SX32 R137, R139.reuse, R2, 0x1, P4 ;  /* 0x000000028b897211 */ /* 0x040fe200020f0eff */
[----:B------:R-:W-:Y:S02]  /*a0c0*/  VIADD R139, R139, UR5 ;  /* 0x000000058b8b7c36 */ /* 0x000fe40008000000 */
[----:B------:R-:W-:Y:S01]  /*a0d0*/  VIADD R196, R0, 0x4d ;  /* 0x0000004d00c47836 */ /* 0x000fe20000000000 */
[----:B------:R2:W-:Y:S01]  /*a0e0*/  @P3 STG.E.U8 desc[UR22][R134.64], R141 ;  /* 0x0000008d86003986 */ /* 0x0005e2000c101116 */
[----:B0-----:R-:W-:Y:S01]  /*a0f0*/  ISETP.LT.AND P3, PT, R138, UR4, !P0 ;  /* 0x000000048a007c0c */ /* 0x001fe2000c761270 */
[----:B------:R-:W0:Y:S01]  /*a100*/  LDCU UR4, c[0x0][0x39c] ;  /* 0x00007380ff0477ac */ /* 0x000e220008000800 */
[----:B------:R-:W-:-:S02]  /*a110*/  PRMT R138, R143, 0x9910, RZ ;  /* 0x000099108f8a7816 */ /* 0x000fc400000000ff */
[C---:B-----5:R-:W-:Y:S02]  /*a120*/  IADD3 R132, P4, PT, R139.reuse, R3, RZ ;  /* 0x000000038b847210 */ /* 0x060fe40007f9e0ff */
[----:B---3--:R-:W-:Y:S01]  /*a130*/  ISETP.LT.AND P5, PT, R196, UR7, !P0 ;  /* 0x00000007c4007c0c */ /* 0x008fe2000c7a1270 */
[----:B------:R-:W3:Y:S01]  /*a140*/  LDCU UR7, c[0x0][0x39c] ;  /* 0x00007380ff0777ac */ /* 0x000ee20008000800 */
[C---:B------:R-:W-:Y:S01]  /*a150*/  LEA.HI.X.SX32 R133, R139.reuse, R2, 0x1, P4 ;  /* 0x000000028b857211 */ /* 0x040fe200020f0eff */
[----:B------:R-:W-:Y:S01]  /*a160*/  VIADD R139, R139, UR5 ;  /* 0x000000058b8b7c36 */ /* 0x000fe20008000000 */
[----:B--2---:R-:W-:Y:S01]  /*a170*/  SHF.R.S32.HI R141, RZ, 0x8, R138 ;  /* 0x00000008ff8d7819 */ /* 0x004fe2000001148a */
[----:B------:R-:W-:Y:S01]  /*a180*/  VIADD R140, R0, 0x4f ;  /* 0x0000004f008c7836 */ /* 0x000fe20000000000 */
[----:B------:R2:W-:Y:S01]  /*a190*/  @P6 STG.E.U8 desc[UR22][R136.64], R143 ;  /* 0x0000008f88006986 */ /* 0x0005e2000c101116 */
[----:B------:R-:W-:-:S03]  /*a1a0*/  VIADD R138, R139, UR5 ;  /* 0x000000058b8a7c36 */ /* 0x000fc60008000000 */
[----:B------:R4:W-:Y:S01]  /*a1b0*/  @P1 STG.E.U8 desc[UR22][R132.64], R141 ;  /* 0x0000008d84001986 */ /* 0x0009e2000c101116 */
[----:B------:R-:W-:Y:S02]  /*a1c0*/  IADD3 R134, P1, PT, R139, R3, RZ ;  /* 0x000000038b867210 */ /* 0x000fe40007f3e0ff */
[----:B-1----:R-:W-:Y:S01]  /*a1d0*/  ISETP.LT.AND P4, PT, R140, UR6, !P0 ;  /* 0x000000068c007c0c */ /* 0x002fe2000c781270 */
[----:B------:R-:W1:Y:S01]  /*a1e0*/  LDCU UR6, c[0x0][0x39c] ;  /* 0x00007380ff0677ac */ /* 0x000e620008000800 */
[----:B------:R-:W-:Y:S01]  /*a1f0*/  PRMT R140, R145, 0x9910, RZ ;  /* 0x00009910918c7816 */ /* 0x000fe200000000ff */
[C---:B--2---:R-:W-:Y:S01]  /*a200*/  VIADD R136, R0.reuse, 0x50 ;  /* 0x0000005000887836 */ /* 0x044fe20000000000 */
[----:B------:R-:W-:Y:S01]  /*a210*/  LEA.HI.X.SX32 R135, R139, R2, 0x1, P1 ;  /* 0x000000028b877211 */ /* 0x000fe200008f0eff */
[----:B------:R-:W-:-:S03]  /*a220*/  VIADD R137, R0, 0x51 ;  /* 0x0000005100897836 */ /* 0x000fc60000000000 */
[----:B0-----:R-:W-:Y:S01]  /*a230*/  ISETP.LT.AND P1, PT, R136, UR4, !P0 ;  /* 0x0000000488007c0c */ /* 0x001fe2000c721270 */
[----:B------:R-:W-:Y:S01]  /*a240*/  IMAD.MOV.U32 R139, RZ, RZ, R140 ;  /* 0x000000ffff8b7224 */ /* 0x000fe200078e008c */
[CC--:B------:R-:W-:Y:S01]  /*a250*/  IADD3 R136, P6, PT, R138.reuse, R3.reuse, RZ ;  /* 0x000000038a887210 */ /* 0x0c0fe20007fde0ff */
[----:B------:R0:W-:Y:S01]  /*a260*/  @P2 STG.E.U8 desc[UR22][R134.64], R145 ;  /* 0x0000009186002986 */ /* 0x0001e2000c101116 */
[----:B---3--:R-:W-:Y:S01]  /*a270*/  ISETP.LT.AND P2, PT, R137, UR7, !P0 ;  /* 0x0000000789007c0c */ /* 0x008fe2000c741270 */
[----:B------:R-:W2:Y:S01]  /*a280*/  LDCU UR4, c[0x0][0x39c] ;  /* 0x00007380ff0477ac */ /* 0x000ea20008000800 */
[CC--:B------:R-:W-:Y:S01]  /*a290*/  LEA.HI.X.SX32 R137, R138.reuse, R2.reuse, 0x1, P6 ;  /* 0x000000028a897211 */ /* 0x0c0fe200030f0eff */
[----:B------:R-:W-:Y:S01]  /*a2a0*/  VIADD R138, R138, UR5 ;  /* 0x000000058a8a7c36 */ /* 0x000fe20008000000 */
[----:B------:R-:W-:Y:S01]  /*a2b0*/  SHF.R.S32.HI R139, RZ, 0x8, R139 ;  /* 0x00000008ff8b7819 */ /* 0x000fe2000001148b */
[----:B----4-:R-:W-:Y:S01]  /*a2c0*/  VIADD R133, R0, 0x52 ;  /* 0x0000005200857836 */ /* 0x010fe20000000000 */
[----:B------:R-:W3:Y:S02]  /*a2d0*/  LDCU UR7, c[0x0][0x39c] ;  /* 0x00007380ff0777ac */ /* 0x000ee40008000800 */
[C---:B------:R-:W-:Y:S01]  /*a2e0*/  IADD3 R132, P6, PT, R138.reuse, R3, RZ ;  /* 0x000000038a847210 */ /* 0x040fe20007fde0ff */
[----:B------:R4:W-:Y:S01]  /*a2f0*/  @P5 STG.E.U8 desc[UR22][R136.64], R139 ;  /* 0x0000008b88005986 */ /* 0x0009e2000c101116 */
[----:B-1----:R-:W-:Y:S01]  /*a300*/  ISETP.LT.AND P5, PT, R133, UR6, !P0 ;  /* 0x0000000685007c0c */ /* 0x002fe2000c7a1270 */
[----:B------:R-:W1:Y:S01]  /*a310*/  LDCU UR6, c[0x0][0x39c] ;  /* 0x00007380ff0677ac */ /* 0x000e620008000800 */
[C---:B------:R-:W-:Y:S01]  /*a320*/  LEA.HI.X.SX32 R133, R138.reuse, R2, 0x1, P6 ;  /* 0x000000028a857211 */ /* 0x040fe200030f0eff */
[----:B------:R-:W-:-:S02]  /*a330*/  VIADD R138, R138, UR5 ;  /* 0x000000058a8a7c36 */ /* 0x000fc40008000000 */
[----:B0-----:R-:W-:Y:S01]  /*a340*/  VIADD R135, R0, 0x53 ;  /* 0x0000005300877836 */ /* 0x001fe20000000000 */
[----:B------:R-:W-:Y:S02]  /*a350*/  PRMT R141, R147, 0x9910, RZ ;  /* 0x00009910938d7816 */ /* 0x000fe400000000ff */
[CC--:B------:R-:W-:Y:S01]  /*a360*/  IADD3 R134, P6, PT, R138.reuse, R3.reuse, RZ ;  /* 0x000000038a867210 */ /* 0x0c0fe20007fde0ff */
[----:B------:R0:W-:Y:S01]  /*a370*/  @P3 STG.E.U8 desc[UR22][R132.64], R147 ;  /* 0x0000009384003986 */ /* 0x0001e2000c101116 */
[----:B--2---:R-:W-:Y:S01]  /*a380*/  ISETP.LT.AND P3, PT, R135, UR4, !P0 ;  /* 0x0000000487007c0c */ /* 0x004fe2000c761270 */
[C---:B----4-:R-:W-:Y:S01]  /*a390*/  VIADD R139, R138.reuse, UR5 ;  /* 0x000000058a8b7c36 */ /* 0x050fe20008000000 */
[----:B------:R-:W-:Y:S01]  /*a3a0*/  LEA.HI.X.SX32 R135, R138, R2, 0x1, P6 ;  /* 0x000000028a877211 */ /* 0x000fe200030f0eff */
[C---:B------:R-:W-:Y:S01]  /*a3b0*/  VIADD R137, R0.reuse, 0x54 ;  /* 0x0000005400897836 */ /* 0x040fe20000000000 */
[----:B------:R-:W-:Y:S01]  /*a3c0*/  SHF.R.S32.HI R141, RZ, 0x8, R141 ;  /* 0x00000008ff8d7819 */ /* 0x000fe2000001148d */
[----:B------:R-:W2:Y:S01]  /*a3d0*/  LDCU UR4, c[0x0][0x39c] ;  /* 0x00007380ff0477ac */ /* 0x000ea20008000800 */
[----:B------:R-:W-:Y:S01]  /*a3e0*/  IADD3 R136, P6, PT, R139, R3, RZ ;  /* 0x000000038b887210 */ /* 0x000fe20007fde0ff */
[----:B------:R-:W-:-:S02]  /*a3f0*/  VIADD R138, R0, 0x55 ;  /* 0x00000055008a7836 */ /* 0x000fc40000000000 */
[----:B------:R4:W-:Y:S01]  /*a400*/  @P4 STG.E.U8 desc[UR22][R134.64], R141 ;  /* 0x0000008d86004986 */ /* 0x0009e2000c101116 */
[----:B---3--:R-:W-:Y:S01]  /*a410*/  ISETP.LT.AND P4, PT, R137, UR7, !P0 ;  /* 0x0000000789007c0c */ /* 0x008fe2000c781270 */
[----:B------:R-:W3:Y:S01]  /*a420*/  LDCU UR7, c[0x0][0x39c] ;  /* 0x00007380ff0777ac */ /* 0x000ee20008000800 */
[CC--:B------:R-:W-:Y:S01]  /*a430*/  LEA.HI.X.SX32 R137, R139.reuse, R2.reuse, 0x1, P6 ;  /* 0x000000028b897211 */ /* 0x0c0fe200030f0eff */
[----:B------:R-:W-:Y:S01]  /*a440*/  VIADD R139, R139, UR5 ;  /* 0x000000058b8b7c36 */ /* 0x000fe20008000000 */
[----:B0-----:R-:W-:Y:S02]  /*a450*/  PRMT R133, R149, 0x9910, RZ ;  /* 0x0000991095857816 */ /* 0x001fe400000000ff */
[----:B-1----:R-:W-:Y:S01]  /*a460*/  ISETP.LT.AND P6, PT, R138, UR6, !P0 ;  /* 0x000000068a007c0c */ /* 0x002fe2000c7c1270 */
[----:B------:R0:W-:Y:S01]  /*a470*/  @P1 STG.E.U8 desc[UR22][R136.64], R149 ;  /* 0x0000009588001986 */ /* 0x0001e2000c101116 */
[CC--:B------:R-:W-:Y:S01]  /*a480*/  IADD3 R132, P1, PT, R139.reuse, R3.reuse, RZ ;  /* 0x000000038b847210 */ /* 0x0c0fe20007f3e0ff */
[C---:B------:R-:W-:Y:S01]  /*a490*/  VIADD R138, R139.reuse, UR5 ;  /* 0x000000058b8a7c36 */ /* 0x040fe20008000000 */
[----:B------:R-:W1:Y:S01]  /*a4a0*/  LDCU UR6, c[0x0][0x39c] ;  /* 0x00007380ff0677ac */ /* 0x000e620008000800 */
[----:B----4-:R-:W-:Y:S01]  /*a4b0*/  IMAD.MOV.U32 R141, RZ, RZ, R133 ;  /* 0x000000ffff8d7224 */ /* 0x010fe200078e0085 */
[----:B------:R-:W-:Y:S01]  /*a4c0*/  LEA.HI.X.SX32 R133, R139, R2, 0x1, P1 ;  /* 0x000000028b857211 */ /* 0x000fe200008f0eff */
[----:B------:R-:W-:Y:S01]  /*a4d0*/  VIADD R139, R0, 0x56 ;  /* 0x00000056008b7836 */ /* 0x000fe20000000000 */
[----:B------:R-:W-:-:S02]  /*a4e0*/  IADD3 R134, P1, PT, R138, R3, RZ ;  /* 0x000000038a867210 */ /* 0x000fc40007f3e0ff */
[----:B------:R-:W-:Y:S02]  /*a4f0*/  SHF.R.S32.HI R141, RZ, 0x8, R141 ;  /* 0x00000008ff8d7819 */ /* 0x000fe4000001148d */
[C---:B------:R-:W-:Y:S02]  /*a500*/  LEA.HI.X.SX32 R135, R138.reuse, R2, 0x1, P1 ;  /* 0x000000028a877211 */ /* 0x040fe400008f0eff */
[----:B--2---:R-:W-:Y:S01]  /*a510*/  ISETP.LT.AND P1, PT, R139, UR4, !P0 ;  /* 0x000000048b007c0c */ /* 0x004fe2000c721270 */
[----:B------:R-:W2:Y:S01]  /*a520*/  LDCU UR4, c[0x0][0x39c] ;  /* 0x00007380ff0477ac */ /* 0x000ea20008000800 */
[----:B------:R-:W-:Y:S01]  /*a530*/  VIADD R138, R138, UR5 ;  /* 0x000000058a8a7c36 */ /* 0x000fe20008000000 */
[----:B------:R4:W-:Y:S01]  /*a540*/  @P2 STG.E.U8 desc[UR22][R132.64], R141 ;  /* 0x0000008d84002986 */ /* 0x0009e2000c101116 */
[----:B------:R-:W-:-:S03]  /*a550*/  PRMT R140, R151, 0x9910, RZ ;  /* 0x00009910978c7816 */ /* 0x000fc600000000ff */
[CC--:B0-----:R-:W-:Y:S01]  /*a560*/  IADD3 R136, P2, PT, R138.reuse, R3.reuse, RZ ;  /* 0x000000038a887210 */ /* 0x0c1fe20007f5e0ff */
[C---:B------:R-:W-:Y:S01]  /*a570*/  VIADD R139, R138.reuse, UR5 ;  /* 0x000000058a8b7c36 */ /* 0x040fe20008000000 */
[----:B------:R0:W-:Y:S02]  /*a580*/  @P5 STG.E.U8 desc[UR22][R134.64], R151 ;  /* 0x0000009786005986 */ /* 0x0001e4000c101116 */
[-C--:B------:R-:W-:Y:S02]  /*a590*/  LEA.HI.X.SX32 R137, R138, R2.reuse, 0x1, P2 ;  /* 0x000000028a897211 */ /* 0x080fe400010f0eff */
[----:B----4-:R-:W-:Y:S01]  /*a5a0*/  SHF.R.S32.HI R141, RZ, 0x8, R140 ;  /* 0x00000008ff8d7819 */ /* 0x010fe2000001148c */
[C---:B------:R-:W-:Y:S01]  /*a5b0*/  VIADD R133, R0.reuse, 0x58 ;  /* 0x0000005800857836 */ /* 0x040fe20000000000 */
[-C--:B------:R-:W-:Y:S01]  /*a5c0*/  IADD3 R132, P5, PT, R139, R3.reuse, RZ ;  /* 0x000000038b847210 */ /* 0x080fe20007fbe0ff */
[----:B0-----:R-:W-:Y:S02]  /*a5d0*/  VIADD R134, R0, 0x59 ;  /* 0x0000005900867836 */ /* 0x001fe40000000000 */
[----:B------:R0:W-:Y:S01]  /*a5e0*/  @P3 STG.E.U8 desc[UR22][R136.64], R141 ;  /* 0x0000008d88003986 */ /* 0x0001e2000c101116 */
[----:B---3--:R-:W-:Y:S01]  /*a5f0*/  ISETP.LT.AND P3, PT, R133, UR7, !P0 ;  /* 0x0000000785007c0c */ /* 0x008fe2000c761270 */
[----:B------:R-:W3:Y:S01]  /*a600*/  LDCU UR7, c[0x0][0x39c] ;  /* 0x00007380ff0777ac */ /* 0x000ee20008000800 */
[C---:B------:R-:W-:Y:S01]  /*a610*/  LEA.HI.X.SX32 R133, R139.reuse, R2, 0x1, P5 ;  /* 0x000000028b857211 */ /* 0x040fe200028f0eff */
[----:B------:R-:W-:Y:S01]  /*a620*/  VIADD R139, R139, UR5 ;  /* 0x000000058b8b7c36 */ /* 0x000fe20008000000 */
[----:B--2---:R-:W-:Y:S01]  /*a630*/  ISETP.LT.AND P5, PT, R134, UR4, !P0 ;  /* 0x0000000486007c0c */ /* 0x004fe2000c7a1270 */
[----:B------:R-:W2:Y:S01]  /*a640*/  LDCU UR4, c[0x0][0x39c] ;  /* 0x00007380ff0477ac */ /* 0x000ea20008000800 */
[----:B------:R-:W-:Y:S01]  /*a650*/  PRMT R135, R153, 0x9910, RZ ;  /* 0x0000991099877816 */ /* 0x000fe200000000ff */
[----:B------:R4:W-:Y:S01]  /*a660*/  @P4 STG.E.U8 desc[UR22][R132.64], R153 ;  /* 0x0000009984004986 */ /* 0x0009e2000c101116 */
[----:B-1----:R-:W-:Y:S01]  /*a670*/  ISETP.LT.AND P2, PT, R142, UR6, !P0 ;  /* 0x000000068e007c0c */ /* 0x002fe2000c741270 */
[----:B------:R-:W1:Y:S01]  /*a680*/  LDCU UR6, c[0x0][0x39c] ;  /* 0x00007380ff0677ac */ /* 0x000e620008000800 */
[C---:B------:R-:W-:Y:S01]  /*a690*/  IADD3 R134, P4, PT, R139.reuse, R3, RZ ;  /* 0x000000038b867210 */ /* 0x040fe20007f9e0ff */
[----:B------:R-:W-:-:S02]  /*a6a0*/  VIADD R138, R139, UR5 ;  /* 0x000000058b8a7c36 */ /* 0x000fc40008000000 */
[----:B0-----:R-:W-:Y:S01]  /*a6b0*/  IMAD.MOV.U32 R137, RZ, RZ, R135 ;  /* 0x000000ffff897224 */ /* 0x001fe200078e0087 */
[-C--:B------:R-:W-:Y:S02]  /*a6c0*/  LEA.HI.X.SX32 R135, R139, R2.reuse, 0x1, P4 ;  /* 0x000000028b877211 */ /* 0x080fe400020f0eff */
[----:B------:R-:W-:Y:S02]  /*a6d0*/  IADD3 R136, P4, PT, R138, R3, RZ ;  /* 0x000000038a887210 */ /* 0x000fe40007f9e0ff */
[----:B------:R-:W-:Y:S01]  /*a6e0*/  SHF.R.S32.HI R139, RZ, 0x8, R137 ;  /* 0x00000008ff8b7819 */ /* 0x000fe20000011489 */
[----:B----4-:R-:W-:Y:S01]  /*a6f0*/  VIADD R132, R0, 0x5a ;  /* 0x0000005a00847836 */ /* 0x010fe20000000000 */
[C---:B------:R-:W-:Y:S01]  /*a700*/  LEA.HI.X.SX32 R137, R138.reuse, R2, 0x1, P4 ;  /* 0x000000028a897211 */ /* 0x040fe200020f0eff */
[----:B------:R-:W-:Y:S02]  /*a710*/  VIADD R138, R138, UR5 ;  /* 0x000000058a8a7c36 */ /* 0x000fe40008000000 */
[----:B------:R-:W-:Y:S01]  /*a720*/  VIADD R133, R0, 0x5b ;  /* 0x0000005b00857836 */ /* 0x000fe20000000000 */
[----:B------:R0:W-:Y:S01]  /*a730*/  @P6 STG.E.U8 desc[UR22][R134.64], R139 ;  /* 0x0000008b86006986 */ /* 0x0001e2000c101116 */
[----:B--2---:R-:W-:-:S02]  /*a740*/  ISETP.LT.AND P4, PT, R132, UR4, !P0 ;  /* 0x0000000484007c0c */ /* 0x004fc4000c781270 */
[----:B------:R-:W-:Y:S02]  /*a750*/  F2FP.SATFINITE.E4M3.F32.PACK_AB_MERGE_C R157, R157, R156, RZ ;  /* 0x0000009c9d9d723e */ /* 0x000fe400048070ff */
[----:B------:R-:W-:Y:S01]  /*a760*/  PRMT R141, R155, 0x9910, RZ ;  /* 0x000099109b8d7816 */ /* 0x000fe200000000ff */
[----:B------:R2:W-:Y:S01]  /*a770*/  @P1 STG.E.U8 desc[UR22][R136.64], R155 ;  /* 0x0000009b88001986 */ /* 0x0005e2000c101116 */
[----:B------:R-:W-:Y:S01]  /*a780*/  IADD3 R132, P6, PT, R138, R3, RZ ;  /* 0x000000038a847210 */ /* 0x000fe20007fde0ff */
[----:B------:R-:W-:Y:S01]  /*a790*/  VIADD R140, R0, 0x5c ;  /* 0x0000005c008c7836 */ /* 0x000fe20000000000 */
[----:B-1----:R-:W-:Y:S01]  /*a7a0*/  ISETP.LT.AND P1, PT, R133, UR6, !P0 ;  /* 0x0000000685007c0c */ /* 0x002fe2000c721270 */
[----:B------:R-:W1:Y:S01]  /*a7b0*/  LDCU UR6, c[0x0][0x39c] ;  /* 0x00007380ff0677ac */ /* 0x000e620008000800 */
[C---:B------:R-:W-:Y:S01]  /*a7c0*/  LEA.HI.X.SX32 R133, R138.reuse, R2, 0x1, P6 ;  /* 0x000000028a857211 */ /* 0x040fe200030f0eff */
[----:B------:R-:W-:Y:S01]  /*a7d0*/  VIADD R138, R138, UR5 ;  /* 0x000000058a8a7c36 */ /* 0x000fe20008000000 */
[----:B------:R-:W-:Y:S01]  /*a7e0*/  SHF.R.S32.HI R141, RZ, 0x8, R141 ;  /* 0x00000008ff8d7819 */ /* 0x000fe2000001148d */
[----:B------:R-:W4:Y:S02]  /*a7f0*/  LDCU UR4, c[0x0][0x39c] ;  /* 0x00007380ff0477ac */ /* 0x000f240008000800 */
[----:B0-----:R-:W-:-:S02]  /*a800*/  VIADD R139, R138, UR5 ;  /* 0x000000058a8b7c36 */ /* 0x001fc40008000000 */
[----:B------:R0:W-:Y:S01]  /*a810*/  @P2 STG.E.U8 desc[UR22][R132.64], R141 ;  /* 0x0000008d84002986 */ /* 0x0001e2000c101116 */
[CC--:B------:R-:W-:Y:S02]  /*a820*/  IADD3 R134, P2, PT, R138.reuse, R3.reuse, RZ ;  /* 0x000000038a867210 */ /* 0x0c0fe40007f5e0ff */
[----:B--2---:R-:W-:Y:S02]  /*a830*/  PRMT R137, R157, 0x9910, RZ ;  /* 0x000099109d897816 */ /* 0x004fe400000000ff */
[-C--:B------:R-:W-:Y:S02]  /*a840*/  LEA.HI.X.SX32 R135, R138, R2.reuse, 0x1, P2 ;  /* 0x000000028a877211 */ /* 0x080fe400010f0eff */
[C---:B------:R-:W-:Y:S01]  /*a850*/  IADD3 R136, P2, PT, R139.reuse, R3, RZ ;  /* 0x000000038b887210 */ /* 0x040fe20007f5e0ff */
[----:B------:R-:W-:Y:S01]  /*a860*/  IMAD.MOV.U32 R138, RZ, RZ, R137 ;  /* 0x000000ffff8a7224 */ /* 0x000fe200078e0089 */
[----:B---3--:R-:W-:Y:S01]  /*a870*/  ISETP.LT.AND P6, PT, R140, UR7, !P0 ;  /* 0x000000078c007c0c */ /* 0x008fe2000c7c1270 */
[----:B------:R-:W2:Y:S01]  /*a880*/  LDCU UR7, c[0x0][0x39c] ;  /* 0x00007380ff0777ac */ /* 0x000ea20008000800 */
[C---:B------:R-:W-:Y:S01]  /*a890*/  LEA.HI.X.SX32 R137, R139.reuse, R2, 0x1, P2 ;  /* 0x000000028b897211 */ /* 0x040fe200010f0eff */
[----:B------:R-:W-:Y:S01]  /*a8a0*/  VIADD R139, R139, UR5 ;  /* 0x000000058b8b7c36 */ /* 0x000fe20008000000 */
[----:B0-----:R-:W-:Y:S01]  /*a8b0*/  SHF.R.S32.HI R141, RZ, 0x8, R138 ;  /* 0x00000008ff8d7819 */ /* 0x001fe2000001148a */
[----:B------:R0:W-:Y:S01]  /*a8c0*/  @P3 STG.E.U8 desc[UR22][R134.64], R157 ;  /* 0x0000009d86003986 */ /* 0x0001e2000c101116 */
[----:B------:R-:W-:-:S02]  /*a8d0*/  VIADD R133, R0, 0x5e ;  /* 0x0000005e00857836 */ /* 0x000fc40000000000 */
[C---:B------:R-:W-:Y:S01]  /*a8e0*/  VIADD R140, R0.reuse, 0x5d ;  /* 0x0000005d008c7836 */ /* 0x040fe20000000000 */
[----:B------:R3:W-:Y:S01]  /*a8f0*/  @P5 STG.E.U8 desc[UR22][R136.64], R141 ;  /* 0x0000008d88005986 */ /* 0x0007e2000c101116 */
[-C--:B------:R-:W-:Y:S02]  /*a900*/  IADD3 R132, P5, PT, R139, R3.reuse, RZ ;  /* 0x000000038b847210 */ /* 0x080fe40007fbe0ff */
[----:B------:R-:W-:Y:S02]  /*a910*/  F2FP.SATFINITE.E4M3.F32.PACK_AB_MERGE_C R159, R159, R158, RZ ;  /* 0x0000009e9f9f723e */ /* 0x000fe400048070ff */
[----:B-1----:R-:W-:Y:S01]  /*a920*/  ISETP.LT.AND P3, PT, R133, UR6, !P0 ;  /* 0x0000000685007c0c */ /* 0x002fe2000c761270 */
[----:B------:R-:W-:Y:S01]  /*a930*/  VIADD R138, R0, 0x5f ;  /* 0x0000005f008a7836 */ /* 0x000fe20000000000 */
[----:B----4-:R-:W-:Y:S01]  /*a940*/  ISETP.LT.AND P2, PT, R140, UR4, !P0 ;  /* 0x000000048c007c0c */ /* 0x010fe2000c741270 */
[----:B------:R-:W1:Y:S01]  /*a950*/  LDCU UR4, c[0x0][0x39c] ;  /* 0x00007380ff0477ac */ /* 0x000e620008000800 */
[C---:B------:R-:W-:Y:S01]  /*a960*/  LEA.HI.X.SX32 R133, R139.reuse, R2, 0x1, P5 ;  /* 0x000000028b857211 */ /* 0x040fe200028f0eff */
[----:B------:R-:W-:Y:S01]  /*a970*/  VIADD R139, R139, UR5 ;  /* 0x000000058b8b7c36 */ /* 0x000fe20008000000 */
[----:B0-----:R-:W-:Y:S01]  /*a980*/  PRMT R135, R159, 0x9910, RZ ;  /* 0x000099109f877816 */ /* 0x001fe200000000ff */
[----:B------:R-:W0:Y:S01]  /*a990*/  LDCU UR6, c[0x0][0x39c] ;  /* 0x00007380ff0677ac */ /* 0x000e220008000800 */
[----:B--2---:R-:W-:Y:S01]  /*a9a0*/  ISETP.LT.AND P5, PT, R138, UR7, !P0 ;  /* 0x000000078a007c0c */ /* 0x004fe2000c7a1270 */
[----:B------:R2:W-:Y:S01]  /*a9b0*/  @P4 STG.E.U8 desc[UR22][R132.64], R159 ;  /* 0x0000009f84004986 */ /* 0x0005e2000c101116 */
[-C--:B------:R-:W-:Y:S01]  /*a9c0*/  IADD3 R134, P4, PT, R139, R3.reuse, RZ ;  /* 0x000000038b867210 */ /* 0x080fe20007f9e0ff */
[----:B---3--:R-:W-:Y:S01]  /*a9d0*/  IMAD.MOV.U32 R136, RZ, RZ, R135 ;  /* 0x000000ffff887224 */ /* 0x008fe200078e0087 */
[----:B------:R-:W-:Y:S01]  /*a9e0*/  F2FP.SATFINITE.E4M3.F32.PACK_AB_MERGE_C R161, R161, R160, RZ ;  /* 0x000000a0a1a1723e */ /* 0x000fe200048070ff */
[C---:B------:R-:W-:Y:S01]  /*a9f0*/  VIADD R138, R139.reuse, UR5 ;  /* 0x000000058b8a7c36 */ /* 0x040fe20008000000 */
[----:B------:R-:W-:Y:S01]  /*aa00*/  LEA.HI.X.SX32 R135, R139, R2, 0x1, P4 ;  /* 0x000000028b877211 */ /* 0x000fe200020f0eff */
[----:B------:R-:W-:Y:S01]  /*aa10*/  VIADD R140, R0, 0x60 ;  /* 0x00000060008c7836 */ /* 0x000fe20000000000 */
[----:B------:R-:W-:Y:S01]  /*aa20*/  SHF.R.S32.HI R139, RZ, 0x8, R136 ;  /* 0x00000008ff8b7819 */ /* 0x000fe20000011488 */
[----:B------:R-:W3:Y:S01]  /*aa30*/  LDCU UR7, c[0x0][0x39c] ;  /* 0x00007380ff0777ac */ /* 0x000ee20008000800 */
[----:B------:R-:W-:-:S04]  /*aa40*/  IADD3 R136, P4, PT, R138, R3, RZ ;  /* 0x000000038a887210 */ /* 0x000fc80007f9e0ff */
[CC--:B------:R-:W-:Y:S01]  /*aa50*/  LEA.HI.X.SX32 R137, R138.reuse, R2.reuse, 0x1, P4 ;  /* 0x000000028a897211 */ /* 0x0c0fe200020f0eff */
[----:B------:R-:W-:Y:S01]  /*aa60*/  VIADD R138, R138, UR5 ;  /* 0x000000058a8a7c36 */ /* 0x000fe20008000000 */
[----:B------:R4:W-:Y:S01]  /*aa70*/  @P1 STG.E.U8 desc[UR22][R134.64], R139 ;  /* 0x0000008b86001986 */ /* 0x0009e2000c101116 */
[----:B-1----:R-:W-:Y:S01]  /*aa80*/  ISETP.LT.AND P1, PT, R140, UR4, !P0 ;  /* 0x000000048c007c0c */ /* 0x002fe2000c721270 */
[----:B------:R-:W1:Y:S01]  /*aa90*/  LDCU UR4, c[0x0][0x39c] ;  /* 0x00007380ff0477ac */ /* 0x000e620008000800 */
[----:B------:R-:W-:Y:S02]  /*aaa0*/  PRMT R141, R161, 0x9910, RZ ;  /* 0x00009910a18d7816 */ /* 0x000fe400000000ff */
[C---:B--2---:R-:W-:Y:S02]  /*aab0*/  IADD3 R132, P4, PT, R138.reuse, R3, RZ ;  /* 0x000000038a847210 */ /* 0x044fe40007f9e0ff */
[----:B------:R-:W-:Y:S02]  /*aac0*/  SHF.R.S32.HI R141, RZ, 0x8, R141 ;  /* 0x00000008ff8d7819 */ /* 0x000fe4000001148d */
[C---:B------:R-:W-:Y:S01]  /*aad0*/  LEA.HI.X.SX32 R133, R138.reuse, R2, 0x1, P4 ;  /* 0x000000028a857211 */ /* 0x040fe200020f0eff */
[----:B------:R-:W-:-:S02]  /*aae0*/  VIADD R138, R138, UR5 ;  /* 0x000000058a8a7c36 */ /* 0x000fc40008000000 */
[----:B------:R-:W-:Y:S01]  /*aaf0*/  VIADD R140, R0, 0x61 ;  /* 0x00000061008c7836 */ /* 0x000fe20000000000 */
[----:B------:R2:W-:Y:S01]  /*ab00*/  @P6 STG.E.U8 desc[UR22][R136.64], R161 ;  /* 0x000000a188006986 */ /* 0x0005e2000c101116 */
[----:B------:R-:W-:-:S03]  /*ab10*/  F2FP.SATFINITE.E4M3.F32.PACK_AB_MERGE_C R163, R163, R162, RZ ;  /* 0x000000a2a3a3723e */ /* 0x000fc600048070ff */
[----:B------:R5:W-:Y:S01]  /*ab20*/  @P2 STG.E.U8 desc[UR22][R132.64], R141 ;  /* 0x0000008d84002986 */ /* 0x000be2000c101116 */
[C---:B----4-:R-:W-:Y:S01]  /*ab30*/  IADD3 R134, P2, PT, R138.reuse, R3, RZ ;  /* 0x000000038a867210 */ /* 0x050fe20007f5e0ff */
[----:B------:R-:W-:Y:S01]  /*ab40*/  VIADD R139, R138, UR5 ;  /* 0x000000058a8b7c36 */ /* 0x000fe20008000000 */
[----:B0-----:R-:W-:Y:S01]  /*ab50*/  ISETP.LT.AND P4, PT, R140, UR6, !P0 ;  /* 0x000000068c007c0c */ /* 0x001fe2000c781270 */
[----:B------:R-:W0:Y:S01]  /*ab60*/  LDCU UR6, c[0x0][0x39c] ;  /* 0x00007380ff0677ac */ /* 0x000e220008000800 */
[----:B------:R-:W-:Y:S01]  /*ab70*/  PRMT R140, R163, 0x9910, RZ ;  /* 0x00009910a38c7816 */ /* 0x000fe200000000ff */
[----:B--2---:R-:W-:Y:S01]  /*ab80*/  VIADD R136, R0, 0x62 ;  /* 0x0000006200887836 */ /* 0x004fe20000000000 */
[----:B------:R-:W-:Y:S01]  /*ab90*/  LEA.HI.X.SX32 R135, R138, R2, 0x1, P2 ;  /* 0x000000028a877211 */ /* 0x000fe200010f0eff */
[----:B------:R-:W-:-:S03]  /*aba0*/  VIADD R137, R0, 0x63 ;  /* 0x0000006300897836 */ /* 0x000fc60000000000 */
[----:B-1----:R-:W-:Y:S01]  /*abb0*/  ISETP.LT.AND P2, PT, R136, UR4, !P0 ;  /* 0x0000000488007c0c */ /* 0x002fe2000c741270 */
[----:B------:R-:W-:Y:S01]  /*abc0*/  IMAD.MOV.U32 R138, RZ, RZ, R140 ;  /* 0x000000ffff8a7224 */ /* 0x000fe200078e008c */
[-C--:B------:R-:W-:Y:S01]  /*abd0*/  IADD3 R136, P6, PT, R139, R3.reuse, RZ ;  /* 0x000000038b887210 */ /* 0x080fe20007fde0ff */
[----:B------:R1:W-:Y:S01]  /*abe0*/  @P3 STG.E.U8 desc[UR22][R134.64], R163 ;  /* 0x000000a386003986 */ /* 0x0003e2000c101116 */
[----:B---3--:R-:W-:Y:S01]  /*abf0*/  ISETP.LT.AND P3, PT, R137, UR7, !P0 ;  /* 0x0000000789007c0c */ /* 0x008fe2000c761270 */
[----:B------:R-:W2:Y:S01]  /*ac00*/  LDCU UR4, c[0x0][0x39c] ;  /* 0x00007380ff0477ac */ /* 0x000ea20008000800 */
[C---:B------:R-:W-:Y:S01]  /*ac10*/  LEA.HI.X.SX32 R137, R139.reuse, R2, 0x1, P6 ;  /* 0x000000028b897211 */ /* 0x040fe200030f0eff */
[----:B------:R-:W-:Y:S01]  /*ac20*/  VIADD R139, R139, UR5 ;  /* 0x000000058b8b7c36 */ /* 0x000fe20008000000 */
[----:B-----5:R-:W-:Y:S01]  /*ac30*/  SHF.R.S32.HI R141, RZ, 0x8, R138 ;  /* 0x00000008ff8d7819 */ /* 0x020fe2000001148a */
[C---:B------:R-:W-:Y:S01]  /*ac40*/  VIADD R133, R0.reuse, 0x64 ;  /* 0x0000006400857836 */ /* 0x040fe20000000000 */
[----:B------:R-:W-:Y:S01]  /*ac50*/  F2FP.SATFINITE.E4M3.F32.PACK_AB_MERGE_C R165, R165, R164, RZ ;  /* 0x000000a4a5a5723e */ /* 0x000fe200048070ff */
[----:B------:R-:W3:Y:S01]  /*ac60*/  LDCU UR7, c[0x0][0x39c] ;  /* 0x00007380ff0777ac */ /* 0x000ee20008000800 */
[-C--:B------:R-:W-:Y:S01]  /*ac70*/  IADD3 R132, P6, PT, R139, R3.reuse, RZ ;  /* 0x000000038b847210 */ /* 0x080fe20007fde0ff */
[----:B------:R4:W-:Y:S01]  /*ac80*/  @P5 STG.E.U8 desc[UR22][R136.64], R141 ;  /* 0x0000008d88005986 */ /* 0x0009e2000c101116 */
[----:B0-----:R-:W-:Y:S01]  /*ac90*/  ISETP.LT.AND P5, PT, R133, UR6, !P0 ;  /* 0x0000000685007c0c */ /* 0x001fe2000c7a1270 */
[C---:B-1----:R-:W-:Y:S01]  /*aca0*/  VIADD R135, R0.reuse, 0x65 ;  /* 0x0000006500877836 */ /* 0x042fe20000000000 */
[CC--:B------:R-:W-:Y:S01]  /*acb0*/  LEA.HI.X.SX32 R133, R139.reuse, R2.reuse, 0x1, P6 ;  /* 0x000000028b857211 */ /* 0x0c0fe200030f0eff */
[----:B------:R-:W-:Y:S01]  /*acc0*/  VIADD R139, R139, UR5 ;  /* 0x000000058b8b7c36 */ /* 0x000fe20008000000 */
[----:B------:R-:W-:Y:S01]  /*acd0*/  PRMT R138, R165, 0x9910, RZ ;  /* 0x00009910a58a7816 */ /* 0x000fe200000000ff */
[----:B------:R-:W0:Y:S03]  /*ace0*/  LDCU UR6, c[0x0][0x39c] ;  /* 0x00007380ff0677ac */ /* 0x000e260008000800 */
[-C--:B------:R-:W-:Y:S01]  /*acf0*/  IADD3 R134, P6, PT, R139, R3.reuse, RZ ;  /* 0x000000038b867210 */ /* 0x080fe20007fde0ff */
[----:B------:R1:W-:Y:S01]  /*ad00*/  @P1 STG.E.U8 desc[UR22][R132.64], R165 ;  /* 0x000000a584001986 */ /* 0x0003e2000c101116 */
[----:B----4-:R-:W-:Y:S01]  /*ad10*/  IMAD.MOV.U32 R136, RZ, RZ, R138 ;  /* 0x000000ffff887224 */ /* 0x010fe200078e008a */
[----:B--2---:R-:W-:Y:S01]  /*ad20*/  ISETP.LT.AND P1, PT, R135, UR4, !P0 ;  /* 0x0000000487007c0c */ /* 0x004fe2000c721270 */
[C---:B------:R-:W-:Y:S01]  /*ad30*/  VIADD R138, R139.reuse, UR5 ;  /* 0x000000058b8a7c36 */ /* 0x040fe20008000000 */
[----:B------:R-:W-:Y:S01]  /*ad40*/  LEA.HI.X.SX32 R135, R139, R2, 0x1, P6 ;  /* 0x000000028b877211 */ /* 0x000fe200030f0eff */
[----:B------:R-:W-:Y:S01]  /*ad50*/  VIADD R137, R0, 0x66 ;  /* 0x0000006600897836 */ /* 0x000fe20000000000 */
[----:B------:R-:W-:Y:S01]  /*ad60*/  SHF.R.S32.HI R139, RZ, 0x8, R136 ;  /* 0x00000008ff8b7819 */ /* 0x000fe20000011488 */
[----:B------:R-:W2:Y:S01]  /*ad70*/  LDCU UR4, c[0x0][0x39c] ;  /* 0x00007380ff0477ac */ /* 0x000ea20008000800 */
[----:B------:R-:W-:-:S03]  /*ad80*/  IADD3 R136, P6, PT, R138, R3, RZ ;  /* 0x000000038a887210 */ /* 0x000fc60007fde0ff */
[----:B------:R4:W-:Y:S01]  /*ad90*/  @P4 STG.E.U8 desc[UR22][R134.64], R139 ;  /* 0x0000008b86004986 */ /* 0x0009e2000c101116 */
[----:B---3--:R-:W-:Y:S02]  /*ada0*/  ISETP.LT.AND P4, PT, R137, UR7, !P0 ;  /* 0x0000000789007c0c */ /* 0x008fe4000c781270 */
[----:B------:R-:W-:Y:S01]  /*adb0*/  F2FP.SATFINITE.E4M3.F32.PACK_AB_MERGE_C R167, R167, R166, RZ ;  /* 0x000000a6a7a7723e */ /* 0x000fe200048070ff */
[----:B------:R-:W-:Y:S01]  /*adc0*/  VIADD R140, R0, 0x67 ;  /* 0x00000067008c7836 */ /* 0x000fe20000000000 */
[C---:B------:R-:W-:Y:S01]  /*add0*/  LEA.HI.X.SX32 R137, R138.reuse, R2, 0x1, P6 ;  /* 0x000000028a897211 */ /* 0x040fe200030f0eff */
[----:B------:R-:W-:Y:S01]  /*ade0*/  VIADD R138, R138, UR5 ;  /* 0x000000058a8a7c36 */ /* 0x000fe20008000000 */
[----:B------:R-:W3:Y:S03]  /*adf0*/  LDCU UR7, c[0x0][0x39c] ;  /* 0x00007380ff0777ac */ /* 0x000ee60008000800 */
[----:B------:R5:W-:Y:S01]  /*ae00*/  @P2 STG.E.U8 desc[UR22][R136.64], R167 ;  /* 0x000000a788002986 */ /* 0x000be2000c101116 */
[C---:B-1----:R-:W-:Y:S01]  /*ae10*/  IADD3 R132, P2, PT, R138.reuse, R3, RZ ;  /* 0x000000038a847210 */ /* 0x042fe20007f5e0ff */
[----:B----4-:R-:W-:Y:S01]  /*ae20*/  VIADD R139, R138, UR5 ;  /* 0x000000058a8b7c36 */ /* 0x010fe20008000000 */
[----:B------:R-:W-:-:S02]  /*ae30*/  PRMT R141, R167, 0x9910, RZ ;  /* 0x00009910a78d7816 */ /* 0x000fc400000000ff */
[-C--:B------:R-:W-:Y:S01]  /*ae40*/  LEA.HI.X.SX32 R133, R138, R2.reuse, 0x1, P2 ;  /* 0x000000028a857211 */ /* 0x080fe200010f0eff */
[----:B------:R-:W-:Y:S01]  /*ae50*/  VIADD R138, R0, 0x68 ;  /* 0x00000068008a7836 */ /* 0x000fe20000000000 */
[CC--:B------:R-:W-:Y:S02]  /*ae60*/  IADD3 R134, P2, PT, R139.reuse, R3.reuse, RZ ;  /* 0x000000038b867210 */ /* 0x0c0fe40007f5e0ff */
[----:B------:R-:W-:Y:S02]  /*ae70*/  SHF.R.S32.HI R141, RZ, 0x8, R141 ;  /* 0x00000008ff8d7819 */ /* 0x000fe4000001148d */
[C---:B------:R-:W-:Y:S01]  /*ae80*/  LEA.HI.X.SX32 R135, R139.reuse, R2, 0x1, P2 ;  /* 0x000000028b877211 */ /* 0x040fe200010f0eff */
[----:B------:R-:W-:Y:S01]  /*ae90*/  VIADD R139, R139, UR5 ;  /* 0x000000058b8b7c36 */ /* 0x000fe20008000000 */
[----:B--2---:R-:W-:Y:S01]  /*aea0*/  ISETP.LT.AND P2, PT, R138, UR4, !P0 ;  /* 0x000000048a007c0c */ /* 0x004fe2000c741270 */
[----:B------:R-:W1:Y:S01]  /*aeb0*/  LDCU UR4, c[0x0][0x39c] ;  /* 0x00007380ff0477ac */ /* 0x000e620008000800 */
[----:B------:R-:W-:Y:S01]  /*aec0*/  F2FP.SATFINITE.E4M3.F32.PACK_AB_MERGE_C R169, R169, R168, RZ ;  /* 0x000000a8a9a9723e */ /* 0x000fe200048070ff */
[----:B------:R2:W-:Y:S01]  /*aed0*/  @P3 STG.E.U8 desc[UR22][R132.64], R141 ;  /* 0x0000008d84003986 */ /* 0x0005e2000c101116 */
[----:B0-----:R-:W-:Y:S01]  /*aee0*/  ISETP.LT.AND P6, PT, R140, UR6, !P0 ;  /* 0x000000068c007c0c */ /* 0x001fe2000c7c1270 */
[----:B------:R-:W0:Y:S01]  /*aef0*/  LDCU UR6, c[0x0][0x39c] ;  /* 0x00007380ff0677ac */ /* 0x000e220008000800 */
[----:B-----5:R-:W-:-:S02]  /*af00*/  IADD3 R136, P3, PT, R139, R3, RZ ;  /* 0x000000038b887210 */ /* 0x020fc40007f7e0ff */
[----:B------:R-:W-:Y:S01]  /*af10*/  PRMT R140, R169, 0x9910, RZ ;  /* 0x00009910a98c7816 */ /* 0x000fe200000000ff */
[C---:B------:R-:W-:Y:S01]  /*af20*/  VIADD R138, R139.reuse, UR5 ;  /* 0x000000058b8a7c36 */ /* 0x040fe20008000000 */
[----:B------:R-:W-:Y:S02]  /*af30*/  LEA.HI.X.SX32 R137, R139, R2, 0x1, P3 ;  /* 0x000000028b897211 */ /* 0x000fe400018f0eff */
[----:B------:R-:W-:Y:S01]  /*af40*/  SHF.R.S32.HI R139, RZ, 0x8, R140 ;  /* 0x00000008ff8b7819 */ /* 0x000fe2000001148c */
[----:B------:R4:W-:Y:S01]  /*af50*/  @P5 STG.E.U8 desc[UR22][R134.64], R169 ;  /* 0x000000a986005986 */ /* 0x0009e2000c101116 */
[----:B--2---:R-:W-:Y:S01]  /*af60*/  VIADD R133, R0, 0x6a ;  /* 0x0000006a00857836 */ /* 0x004fe20000000000 */
[----:B------:R-:W-:Y:S02]  /*af70*/  IADD3 R132, P5, PT, R138, R3, RZ ;  /* 0x000000038a847210 */ /* 0x000fe40007fbe0ff */
[----:B------:R2:W-:Y:S01]  /*af80*/  @P1 STG.E.U8 desc[UR22][R136.64], R139 ;  /* 0x0000008b88001986 */ /* 0x0005e2000c101116 */
[----:B------:R-:W-:Y:S01]  /*af90*/  VIADD R142, R0, 0x69 ;  /* 0x00000069008e7836 */ /* 0x000fe20000000000 */
[----:B------:R-:W-:-:S02]  /*afa0*/  F2FP.SATFINITE.E4M3.F32.PACK_AB_MERGE_C R171, R171, R170, RZ ;  /* 0x000000aaabab723e */ /* 0x000fc400048070ff */
[----:B---3--:R-:W-:Y:S01]  /*afb0*/  ISETP.LT.AND P1, PT, R133, UR7, !P0 ;  /* 0x0000000785007c0c */ /* 0x008fe2000c721270 */
[----:B------:R-:W3:Y:S01]  /*afc0*/  LDCU UR7, c[0x0][0x39c] ;  /* 0x00007380ff0777ac */ /* 0x000ee20008000800 */
[----:B----4-:R-:W-:Y:S01]  /*afd0*/  VIADD R134, R0, 0x6b ;  /* 0x0000006b00867836 */ /* 0x010fe20000000000 */
[C---:B------:R-:W-:Y:S01]  /*afe0*/  LEA.HI.X.SX32 R133, R138.reuse, R2, 0x1, P5 ;  /* 0x000000028a857211 */ /* 0x040fe200028f0eff */
[----:B------:R-:W-:-:S03]  /*aff0*/  VIADD R138, R138, UR5 ;  /* 0x000000058a8a7c36 */ /* 0x000fc60008000000 */
[----:B-1----:R-:W-:Y:S01]  /*b000*/  ISETP.LT.AND P5, PT, R134, UR4, !P0 ;  /* 0x0000000486007c0c */ /* 0x002fe2000c7a1270 */
[----:B------:R-:W1:Y:S01]  /*b010*/  LDCU UR4, c[0x0][0x39c] ;  /* 0x00007380ff0477ac */ /* 0x000e620008000800 */
[----:B0-----:R-:W-:Y:S01]  /*b020*/  ISETP.LT.AND P3, PT, R142, UR6, !P0 ;  /* 0x000000068e007c0c */ /* 0x001fe2000c761270 */
[----:B------:R0:W-:Y:S01]  /*b030*/  @P4 STG.E.U8 desc[UR22][R132.64], R171 ;  /* 0x000000ab84004986 */ /* 0x0001e2000c101116 */
[CC--:B------:R-:W-:Y:S01]  /*b040*/  IADD3 R134, P4, PT, R138.reuse, R3.reuse, RZ ;  /* 0x000000038a867210 */ /* 0x0c0fe20007f9e0ff */
[----:B------:R-:W4:Y:S01]  /*b050*/  LDCU UR6, c[0x0][0x39c] ;  /* 0x00007380ff0677ac */ /* 0x000f220008000800 */
[C---:B--2---:R-:W-:Y:S01]  /*b060*/  VIADD R139, R138.reuse, UR5 ;  /* 0x000000058a8b7c36 */ /* 0x044fe20008000000 */
[----:B------:R-:W-:Y:S02]  /*b070*/  PRMT R141, R171, 0x9910, RZ ;  /* 0x00009910ab8d7816 */ /* 0x000fe400000000ff */
[----:B------:R-:W-:Y:S02]  /*b080*/  LEA.HI.X.SX32 R135, R138, R2, 0x1, P4 ;  /* 0x000000028a877211 */ /* 0x000fe400020f0eff */
[----:B------:R-:W-:-:S02]  /*b090*/  IADD3 R136, P4, PT, R139, R3, RZ ;  /* 0x000000038b887210 */ /* 0x000fc40007f9e0ff */
[----:B------:R-:W-:Y:S01]  /*b0a0*/  SHF.R.S32.HI R141, RZ, 0x8, R141 ;  /* 0x00000008ff8d7819 */ /* 0x000fe2000001148d */
[C---:B0-----:R-:W-:Y:S01]  /*b0b0*/  VIADD R132, R0.reuse, 0x6c ;  /* 0x0000006c00847836 */ /* 0x041fe20000000000 */
[C---:B------:R-:W-:Y:S01]  /*b0c0*/  LEA.HI.X.SX32 R137, R139.reuse, R2, 0x1, P4 ;  /* 0x000000028b897211 */ /* 0x040fe200020f0eff */
[----:B------:R-:W-:Y:S01]  /*b0d0*/  VIADD R139, R139, UR5 ;  /* 0x000000058b8b7c36 */ /* 0x000fe20008000000 */
[----:B------:R-:W-:Y:S01]  /*b0e0*/  F2FP.SATFINITE.E4M3.F32.PACK_AB_MERGE_C R173, R173, R172, RZ ;  /* 0x000000acadad723e */ /* 0x000fe200048070ff */
[----:B------:R-:W-:Y:S01]  /*b0f0*/  VIADD R133, R0, 0x6d ;  /* 0x0000006d00857836 */ /* 0x000fe20000000000 */
[----:B------:R0:W-:Y:S01]  /*b100*/  @P6 STG.E.U8 desc[UR22][R134.64], R141 ;  /* 0x0000008d86006986 */ /* 0x0001e2000c101116 */
[----:B-1----:R-:W-:Y:S01]  /*b110*/  ISETP.LT.AND P4, PT, R132, UR4, !P0 ;  /* 0x0000000484007c0c */ /* 0x002fe2000c781270 */
[----:B------:R-:W1:Y:S01]  /*b120*/  LDCU UR4, c[0x0][0x39c] ;  /* 0x00007380ff0477ac */ /* 0x000e620008000800 */
[----:B------:R-:W-:Y:S02]  /*b130*/  PRMT R138, R173, 0x9910, RZ ;  /* 0x00009910ad8a7816 */ /* 0x000fe400000000ff */
[----:B------:R-:W-:Y:S01]  /*b140*/  IADD3 R132, P6, PT, R139, R3, RZ ;  /* 0x000000038b847210 */ /* 0x000fe20007fde0ff */
[----:B------:R2:W-:Y:S01]  /*b150*/  @P2 STG.E.U8 desc[UR22][R136.64], R173 ;  /* 0x000000ad88002986 */ /* 0x0005e2000c101116 */
[----:B----4-:R-:W-:Y:S01]  /*b160*/  ISETP.LT.AND P2, PT, R133, UR6, !P0 ;  /* 0x0000000685007c0c */ /* 0x010fe2000c741270 */
[----:B------:R-:W4:Y:S01]  /*b170*/  LDCU UR6, c[0x0][0x39c] ;  /* 0x00007380ff0677ac */ /* 0x000f220008000800 */
[C---:B------:R-:W-:Y:S01]  /*b180*/  LEA.HI.X.SX32 R133, R139.reuse, R2, 0x1, P6 ;  /* 0x000000028b857211 */ /* 0x040fe200030f0eff */
[----:B------:R-:W-:Y:S01]  /*b190*/  VIADD R139, R139, UR5 ;  /* 0x000000058b8b7c36 */ /* 0x000fe20008000000 */
[----:B0-----:R-:W-:-:S02]  /*b1a0*/  SHF.R.S32.HI R141, RZ, 0x8, R138 ;  /* 0x00000008ff8d7819 */ /* 0x001fc4000001148a */
[----:B------:R-:W-:Y:S01]  /*b1b0*/  F2FP.SATFINITE.E4M3.F32.PACK_AB_MERGE_C R175, R175, R174, RZ ;  /* 0x000000aeafaf723e */ /* 0x000fe200048070ff */
[C---:B------:R-:W-:Y:S02]  /*b1c0*/  VIADD R138, R139.reuse, UR5 ;  /* 0x000000058b8a7c36 */ /* 0x040fe40008000000 */
[----:B------:R0:W-:Y:S01]  /*b1d0*/  @P3 STG.E.U8 desc[UR22][R132.64], R141 ;  /* 0x0000008d84003986 */ /* 0x0001e2000c101116 */
[-C--:B------:R-:W-:Y:S02]  /*b1e0*/  IADD3 R134, P3, PT, R139, R3.reuse, RZ ;  /* 0x000000038b867210 */ /* 0x080fe40007f7e0ff */
[----:B--2---:R-:W-:Y:S02]  /*b1f0*/  PRMT R137, R175, 0x9910, RZ ;  /* 0x00009910af897816 */ /* 0x004fe400000000ff */
[----:B------:R-:W-:Y:S02]  /*b200*/  LEA.HI.X.SX32 R135, R139, R2, 0x1, P3 ;  /* 0x000000028b877211 */ /* 0x000fe400018f0eff */
[----:B------:R-:W-:Y:S01]  /*b210*/  IADD3 R136, P3, PT, R138, R3, RZ ;  /* 0x000000038a887210 */ /* 0x000fe20007f7e0ff */
[----:B------:R-:W-:-:S02]  /*b220*/  IMAD.MOV.U32 R139, RZ, RZ, R137 ;  /* 0x000000ffff8b7224 */ /* 0x000fc400078e0089 */
[----:B------:R-:W-:Y:S01]  /*b230*/  VIADD R140, R0, 0x6e ;  /* 0x0000006e008c7836 */ /* 0x000fe20000000000 */
[C---:B------:R-:W-:Y:S01]  /*b240*/  LEA.HI.X.SX32 R137, R138.reuse, R2, 0x1, P3 ;  /* 0x000000028a897211 */ /* 0x040fe200018f0eff */
[----:B------:R-:W-:Y:S01]  /*b250*/  VIADD R138, R138, UR5 ;  /* 0x000000058a8a7c36 */ /* 0x000fe20008000000 */
[----:B------:R-:W-:Y:S01]  /*b260*/  SHF.R.S32.HI R139, RZ, 0x8, R139 ;  /* 0x00000008ff8b7819 */ /* 0x000fe2000001148b */
[----:B------:R2:W-:Y:S01]  /*b270*/  @P1 STG.E.U8 desc[UR22][R134.64], R175 ;  /* 0x000000af86001986 */ /* 0x0005e2000c101116 */
[----:B---3--:R-:W-:Y:S01]  /*b280*/  ISETP.LT.AND P6, PT, R140, UR7, !P0 ;  /* 0x000000078c007c0c */ /* 0x008fe2000c7c1270 */
[C---:B------:R-:W-:Y:S01]  /*b290*/  VIADD R140, R0.reuse, 0x6f ;  /* 0x0000006f008c7836 */ /* 0x040fe20000000000 */
[----:B------:R-:W-:Y:S01]  /*b2a0*/  F2FP.SATFINITE.E4M3.F32.PACK_AB_MERGE_C R177, R177, R176, RZ ;  /* 0x000000b0b1b1723e */ /* 0x000fe200048070ff */
[----:B0-----:R-:W-:Y:S01]  /*b2b0*/  VIADD R133, R0, 0x70 ;  /* 0x0000007000857836 */ /* 0x001fe20000000000 */
[----:B------:R0:W-:Y:S01]  /*b2c0*/  @P5 STG.E.U8 desc[UR22][R136.64], R139 ;  /* 0x0000008b88005986 */ /* 0x0001e2000c101116 */
[----:B------:R-:W-:Y:S01]  /*b2d0*/  IADD3 R132, P5, PT, R138, R3, RZ ;  /* 0x000000038a847210 */ /* 0x000fe20007fbe0ff */
[----:B------:R-:W3:Y:S01]  /*b2e0*/  LDCU UR7, c[0x0][0x39c] ;  /* 0x00007380ff0777ac */ /* 0x000ee20008000800 */
[----:B-1----:R-:W-:-:S02]  /*b2f0*/  ISETP.LT.AND P1, PT, R140, UR4, !P0 ;  /* 0x000000048c007c0c */ /* 0x002fc4000c721270 */
[----:B----4-:R-:W-:Y:S01]  /*b300*/  ISETP.LT.AND P3, PT, R133, UR6, !P0 ;  /* 0x0000000685007c0c */ /* 0x010fe2000c761270 */
[----:B------:R-:W1:Y:S01]  /*b310*/  LDCU UR4, c[0x0][0x39c] ;  /* 0x00007380ff0477ac */ /* 0x000e620008000800 */
[C---:B------:R-:W-:Y:S01]  /*b320*/  LEA.HI.X.SX32 R133, R138.reuse, R2, 0x1, P5 ;  /* 0x000000028a857211 */ /* 0x040fe200028f0eff */
[----:B------:R-:W-:Y:S01]  /*b330*/  VIADD R138, R138, UR5 ;  /* 0x000000058a8a7c36 */ /* 0x000fe20008000000 */
[----:B------:R-:W-:Y:S01]  /*b340*/  PRMT R141, R177, 0x9910, RZ ;  /* 0x00009910b18d7816 */ /* 0x000fe200000000ff */
[----:B------:R-:W4:Y:S02]  /*b350*/  LDCU UR6, c[0x0][0x39c] ;  /* 0x00007380ff0677ac */ /* 0x000f240008000800 */
[----:B------:R5:W-:Y:S01]  /*b360*/  @P4 STG.E.U8 desc[UR22][R132.64], R177 ;  /* 0x000000b184004986 */ /* 0x000be2000c101116 */
[C---:B--2---:R-:W-:Y:S01]  /*b370*/  IADD3 R134, P4, PT, R138.reuse, R3, RZ ;  /* 0x000000038a867210 */ /* 0x044fe20007f9e0ff */
[----:B0-----:R-:W-:Y:S01]  /*b380*/  VIADD R139, R138, UR5 ;  /* 0x000000058a8b7c36 */ /* 0x001fe20008000000 */
[----:B------:R-:W-:-:S02]  /*b390*/  SHF.R.S32.HI R141, RZ, 0x8, R141 ;  /* 0x00000008ff8d7819 */ /* 0x000fc4000001148d */
[----:B------:R-:W-:Y:S02]  /*b3a0*/  LEA.HI.X.SX32 R135, R138, R2, 0x1, P4 ;  /* 0x000000028a877211 */ /* 0x000fe400020f0eff */
[----:B------:R-:W-:Y:S01]  /*b3b0*/  IADD3 R136, P4, PT, R139, R3, RZ ;  /* 0x000000038b887210 */ /* 0x000fe20007f9e0ff */
[C---:B------:R-:W-:Y:S01]  /*b3c0*/  VIADD R138, R0.reuse, 0x72 ;  /* 0x00000072008a7836 */ /* 0x040fe20000000000 */
[----:B------:R-:W-:Y:S02]  /*b3d0*/  F2FP.SATFINITE.E4M3.F32.PACK_AB_MERGE_C R179, R179, R178, RZ ;  /* 0x000000b2b3b3723e */ /* 0x000fe400048070ff */
[C---:B------:R-:W-:Y:S01]  /*b3e0*/  LEA.HI.X.SX32 R137, R139.reuse, R2, 0x1, P4 ;  /* 0x000000028b897211 */ /* 0x040fe200020f0eff */
[----:B------:R-:W-:Y:S01]  /*b3f0*/  VIADD R139, R139, UR5 ;  /* 0x000000058b8b7c36 */ /* 0x000fe20008000000 */
[----:B------:R0:W-:Y:S01]  /*b400*/  @P2 STG.E.U8 desc[UR22][R134.64], R141 ;  /* 0x0000008d86002986 */ /* 0x0001e2000c101116 */
[----:B------:R-:W-:Y:S01]  /*b410*/  VIADD R140, R0, 0x71 ;  /* 0x00000071008c7836 */ /* 0x000fe20000000000 */
[----:B-1----:R-:W-:Y:S01]  /*b420*/  ISETP.LT.AND P2, PT, R138, UR4, !P0 ;  /* 0x000000048a007c0c */ /* 0x002fe2000c741270 */
[----:B------:R-:W1:Y:S01]  /*b430*/  LDCU UR4, c[0x0][0x39c] ;  /* 0x00007380ff0477ac */ /* 0x000e620008000800 */
[----:B------:R-:W-:-:S02]  /*b440*/  PRMT R138, R179, 0x9910, RZ ;  /* 0x00009910b38a7816 */ /* 0x000fc400000000ff */
[C---:B-----5:R-:W-:Y:S02]  /*b450*/  IADD3 R132, P4, PT, R139.reuse, R3, RZ ;  /* 0x000000038b847210 */ /* 0x060fe40007f9e0ff */
[----:B---3--:R-:W-:Y:S01]  /*b460*/  ISETP.LT.AND P5, PT, R140, UR7, !P0 ;  /* 0x000000078c007c0c */ /* 0x008fe2000c7a1270 */
[----:B------:R-:W2:Y:S01]  /*b470*/  LDCU UR7, c[0x0][0x39c] ;  /* 0x00007380ff0777ac */ /* 0x000ea20008000800 */
[C---:B------:R-:W-:Y:S01]  /*b480*/  LEA.HI.X.SX32 R133, R139.reuse, R2, 0x1, P4 ;  /* 0x000000028b857211 */ /* 0x040fe200020f0eff */
[----:B------:R-:W-:Y:S01]  /*b490*/  VIADD R139, R139, UR5 ;  /* 0x000000058b8b7c36 */ /* 0x000fe20008000000 */
[----:B0-----:R-:W-:Y:S01]  /*b4a0*/  SHF.R.S32.HI R141, RZ, 0x8, R138 ;  /* 0x00000008ff8d7819 */ /* 0x001fe2000001148a */
[----:B------:R-:W-:Y:S01]  /*b4b0*/  VIADD R140, R0, 0x73 ;  /* 0x00000073008c7836 */ /* 0x000fe20000000000 */
[----:B------:R0:W-:Y:S01]  /*b4c0*/  @P6 STG.E.U8 desc[UR22][R136.64], R179 ;  /* 0x000000b388006986 */ /* 0x0001e2000c101116 */
[----:B------:R-:W-:-:S03]  /*b4d0*/  F2FP.SATFINITE.E4M3.F32.PACK_AB_MERGE_C R181, R181, R180, RZ ;  /* 0x000000b4b5b5723e */ /* 0x000fc600048070ff */
[----:B------:R3:W-:Y:S01]  /*b4e0*/  @P1 STG.E.U8 desc[UR22][R132.64], R141 ;  /* 0x0000008d84001986 */ /* 0x0007e2000c101116 */
[C---:B------:R-:W-:Y:S01]  /*b4f0*/  IADD3 R134, P1, PT, R139.reuse, R3, RZ ;  /* 0x000000038b867210 */ /* 0x040fe20007f3e0ff */
[----:B------:R-:W-:Y:S01]  /*b500*/  VIADD R138, R139, UR5 ;  /* 0x000000058b8a7c36 */ /* 0x000fe20008000000 */
[----:B----4-:R-:W-:Y:S01]  /*b510*/  ISETP.LT.AND P4, PT, R140, UR6, !P0 ;  /* 0x000000068c007c0c */ /* 0x010fe2000c781270 */
[----:B------:R-:W4:Y:S01]  /*b520*/  LDCU UR6, c[0x0][0x39c] ;  /* 0x00007380ff0677ac */ /* 0x000f220008000800 */
[----:B------:R-:W-:Y:S01]  /*b530*/  PRMT R140, R181, 0x9910, RZ ;  /* 0x00009910b58c7816 */ /* 0x000fe200000000ff */
[C---:B0-----:R-:W-:Y:S01]  /*b540*/  VIADD R136, R0.reuse, 0x74 ;  /* 0x0000007400887836 */ /* 0x041fe20000000000 */
[----:B------:R-:W-:Y:S01]  /*b550*/  LEA.HI.X.SX32 R135, R139, R2, 0x1, P1 ;  /* 0x000000028b877211 */ /* 0x000fe200008f0eff */
[----:B------:R-:W-:-:S03]  /*b560*/  VIADD R137, R0, 0x75 ;  /* 0x0000007500897836 */ /* 0x000fc60000000000 */
[----:B-1----:R-:W-:Y:S01]  /*b570*/  ISETP.LT.AND P1, PT, R136, UR4, !P0 ;  /* 0x0000000488007c0c */ /* 0x002fe2000c721270 */
[----:B------:R-:W-:Y:S01]  /*b580*/  IMAD.MOV.U32 R139, RZ, RZ, R140 ;  /* 0x000000ffff8b7224 */ /* 0x000fe200078e008c */
[CC--:B------:R-:W-:Y:S01]  /*b590*/  IADD3 R136, P6, PT, R138.reuse, R3.reuse, RZ ;  /* 0x000000038a887210 */ /* 0x0c0fe20007fde0ff */
[----:B------:R0:W-:Y:S01]  /*b5a0*/  @P3 STG.E.U8 desc[UR22][R134.64], R181 ;  /* 0x000000b586003986 */ /* 0x0001e2000c101116 */
[----:B--2---:R-:W-:Y:S01]  /*b5b0*/  ISETP.LT.AND P3, PT, R137, UR7, !P0 ;  /* 0x0000000789007c0c */ /* 0x004fe2000c761270 */
[----:B------:R-:W1:Y:S01]  /*b5c0*/  LDCU UR4, c[0x0][0x39c] ;  /* 0x00007380ff0477ac */ /* 0x000e620008000800 */
[CC--:B------:R-:W-:Y:S01]  /*b5d0*/  LEA.HI.X.SX32 R137, R138.reuse, R2.reuse, 0x1, P6 ;  /* 0x000000028a897211 */ /* 0x0c0fe200030f0eff */
[----:B------:R-:W-:Y:S01]  /*b5e0*/  VIADD R138, R138, UR5 ;  /* 0x000000058a8a7c36 */ /* 0x000fe20008000000 */
[----:B------:R-:W-:Y:S01]  /*b5f0*/  SHF.R.S32.HI R139, RZ, 0x8, R139 ;  /* 0x00000008ff8b7819 */ /* 0x000fe2000001148b */
[----:B---3--:R-:W-:Y:S01]  /*b600*/  VIADD R133, R0, 0x76 ;  /* 0x0000007600857836 */ /* 0x008fe20000000000 */
[----:B------:R-:W2:Y:S02]  /*b610*/  LDCU UR7, c[0x0][0x39c] ;  /* 0x00007380ff0777ac */ /* 0x000ea40008000800 */
[C---:B------:R-:W-:Y:S01]  /*b620*/  IADD3 R132, P6, PT, R138.reuse, R3, RZ ;  /* 0x000000038a847210 */ /* 0x040fe20007fde0ff */
[----:B------:R3:W-:Y:S01]  /*b630*/  @P5 STG.E.U8 desc[UR22][R136.64], R139 ;  /* 0x0000008b88005986 */ /* 0x0007e2000c101116 */
[----:B----4-:R-:W-:Y:S01]  /*b640*/  ISETP.LT.AND P5, PT, R133, UR6, !P0 ;  /* 0x0000000685007c0c */ /* 0x010fe2000c7a1270 */
[----:B------:R-:W4:Y:S01]  /*b650*/  LDCU UR6, c[0x0][0x39c] ;  /* 0x00007380ff0677ac */ /* 0x000f220008000800 */
[C---:B------:R-:W-:Y:S01]  /*b660*/  LEA.HI.X.SX32 R133, R138.reuse, R2, 0x1, P6 ;  /* 0x000000028a857211 */ /* 0x040fe200030f0eff */
[----:B------:R-:W-:Y:S01]  /*b670*/  VIADD R138, R138, UR5 ;  /* 0x000000058a8a7c36 */ /* 0x000fe20008000000 */
[----:B------:R-:W-:Y:S01]  /*b680*/  F2FP.SATFINITE.E4M3.F32.PACK_AB_MERGE_C R183, R183, R182, RZ ;  /* 0x000000b6b7b7723e */ /* 0x000fe200048070ff */
[----:B0-----:R-:W-:-:S03]  /*b690*/  VIADD R135, R0, 0x77 ;  /* 0x0000007700877836 */ /* 0x001fc60000000000 */
[----:B------:R-:W-:Y:S02]  /*b6a0*/  PRMT R141, R183, 0x9910, RZ ;  /* 0x00009910b78d7816 */ /* 0x000fe400000000ff */
[CC--:B------:R-:W-:Y:S01]  /*b6b0*/  IADD3 R134, P6, PT, R138.reuse, R3.reuse, RZ ;  /* 0x000000038a867210 */ /* 0x0c0fe20007fde0ff */
[----:B------:R0:W-:Y:S01]  /*b6c0*/  @P2 STG.E.U8 desc[UR22][R132.64], R183 ;  /* 0x000000b784002986 */ /* 0x0001e2000c101116 */
[----:B---3--:R-:W-:Y:S01]  /*b6d0*/  VIADD R139, R138, UR5 ;  /* 0x000000058a8b7c36 */ /* 0x008fe20008000000 */
[----:B-1----:R-:W-:Y:S01]  /*b6e0*/  ISETP.LT.AND P2, PT, R135, UR4, !P0 ;  /* 0x0000000487007c0c */ /* 0x002fe2000c741270 */
[----:B------:R-:W-:Y:S01]  /*b6f0*/  VIADD R137, R0, 0x78 ;  /* 0x0000007800897836 */ /* 0x000fe20000000000 */
[----:B------:R-:W-:Y:S01]  /*b700*/  LEA.HI.X.SX32 R135, R138, R2, 0x1, P6 ;  /* 0x000000028a877211 */ /* 0x000fe200030f0eff */
[----:B------:R-:W1:Y:S01]  /*b710*/  LDCU UR4, c[0x0][0x39c] ;  /* 0x00007380ff0477ac */ /* 0x000e620008000800 */
[----:B------:R-:W-:Y:S02]  /*b720*/  SHF.R.S32.HI R141, RZ, 0x8, R141 ;  /* 0x00000008ff8d7819 */ /* 0x000fe4000001148d */
[----:B------:R-:W-:Y:S01]  /*b730*/  IADD3 R136, P6, PT, R139, R3, RZ ;  /* 0x000000038b887210 */ /* 0x000fe20007fde0ff */
[----:B------:R-:W-:-:S02]  /*b740*/  VIADD R138, R0, 0x79 ;  /* 0x00000079008a7836 */ /* 0x000fc40000000000 */
[----:B------:R3:W-:Y:S01]  /*b750*/  @P4 STG.E.U8 desc[UR22][R134.64], R141 ;  /* 0x0000008d86004986 */ /* 0x0007e2000c101116 */
[----:B--2---:R-:W-:Y:S01]  /*b760*/  ISETP.LT.AND P4, PT, R137, UR7, !P0 ;  /* 0x0000000789007c0c */ /* 0x004fe2000c781270 */
[----:B------:R-:W2:Y:S01]  /*b770*/  LDCU UR7, c[0x0][0x39c] ;  /* 0x00007380ff0777ac */ /* 0x000ea20008000800 */
[C---:B------:R-:W-:Y:S01]  /*b780*/  LEA.HI.X.SX32 R137, R139.reuse, R2, 0x1, P6 ;  /* 0x000000028b897211 */ /* 0x040fe200030f0eff */
[----:B------:R-:W-:Y:S01]  /*b790*/  VIADD R139, R139, UR5 ;  /* 0x000000058b8b7c36 */ /* 0x000fe20008000000 */
[----:B------:R-:W-:Y:S02]  /*b7a0*/  F2FP.SATFINITE.E4M3.F32.PACK_AB_MERGE_C R185, R185, R184, RZ ;  /* 0x000000b8b9b9723e */ /* 0x000fe400048070ff */
[----:B----4-:R-:W-:Y:S02]  /*b7b0*/  ISETP.LT.AND P6, PT, R138, UR6, !P0 ;  /* 0x000000068a007c0c */ /* 0x010fe4000c7c1270 */
[----:B0-----:R-:W-:Y:S01]  /*b7c0*/  PRMT R133, R185, 0x9910, RZ ;  /* 0x00009910b9857816 */ /* 0x001fe200000000ff */
[----:B------:R0:W-:Y:S01]  /*b7d0*/  @P1 STG.E.U8 desc[UR22][R136.64], R185 ;  /* 0x000000b988001986 */ /* 0x0001e2000c101116 */
[CC--:B------:R-:W-:Y:S01]  /*b7e0*/  IADD3 R132, P1, PT, R139.reuse, R3.reuse, RZ ;  /* 0x000000038b847210 */ /* 0x0c0fe20007f3e0ff */
[----:B------:R-:W-:Y:S01]  /*b7f0*/  VIADD R138, R139, UR5 ;  /* 0x000000058b8a7c36 */ /* 0x000fe20008000000 */
[----:B------:R-:W-:Y:S01]  /*b800*/  F2FP.SATFINITE.E4M3.F32.PACK_AB_MERGE_C R187, R187, R186, RZ ;  /* 0x000000babbbb723e */ /* 0x000fe200048070ff */
[----:B---3--:R-:W-:Y:S01]  /*b810*/  IMAD.MOV.U32 R141, RZ, RZ, R133 ;  /* 0x000000ffff8d7224 */ /* 0x008fe200078e0085 */
[----:B------:R-:W-:Y:S01]  /*b820*/  LEA.HI.X.SX32 R133, R139, R2, 0x1, P1 ;  /* 0x000000028b857211 */ /* 0x000fe200008f0eff */
[----:B------:R-:W-:Y:S01]  /*b830*/  VIADD R139, R0, 0x7a ;  /* 0x0000007a008b7836 */ /* 0x000fe20000000000 */
[----:B------:R-:W-:Y:S01]  /*b840*/  IADD3 R134, P1, PT, R138, R3, RZ ;  /* 0x000000038a867210 */ /* 0x000fe20007f3e0ff */
[----:B------:R-:W3:Y:S01]  /*b850*/  LDCU UR6, c[0x0][0x39c] ;  /* 0x00007380ff0677ac */ /* 0x000ee20008000800 */
[----:B------:R-:W-:-:S02]  /*b860*/  SHF.R.S32.HI R141, RZ, 0x8, R141 ;  /* 0x00000008ff8d7819 */ /* 0x000fc4000001148d */
[C---:B------:R-:W-:Y:S02]  /*b870*/  LEA.HI.X.SX32 R135, R138.reuse, R2, 0x1, P1 ;  /* 0x000000028a877211 */ /* 0x040fe400008f0eff */
[----:B-1----:R-:W-:Y:S01]  /*b880*/  ISETP.LT.AND P1, PT, R139, UR4, !P0 ;  /* 0x000000048b007c0c */ /* 0x002fe2000c721270 */
[----:B------:R-:W1:Y:S01]  /*b890*/  LDCU UR4, c[0x0][0x39c] ;  /* 0x00007380ff0477ac */ /* 0x000e620008000800 */
        /* <DEDUP_REMOVED lines=10> */
[C---:B0-----:R-:W-:Y:S02]  /*b940*/  VIADD R134, R0.reuse, 0x7d ;  /* 0x0000007d00867836 */ /* 0x041fe40000000000 */
[----:B------:R0:W-:Y:S01]  /*b950*/  @P2 STG.E.U8 desc[UR22][R136.64], R141 ;  /* 0x0000008d88002986 */ /* 0x0001e2000c101116 */
[----:B--2---:R-:W-:Y:S01]  /*b960*/  ISETP.LT.AND P2, PT, R133, UR7, !P0 ;  /* 0x0000000785007c0c */ /* 0x004fe2000c741270 */
[----:B------:R-:W-:Y:S01]  /*b970*/  VIADD R142, R0, 0x7b ;  /* 0x0000007b008e7836 */ /* 0x000fe20000000000 */
[C---:B------:R-:W-:Y:S01]  /*b980*/  LEA.HI.X.SX32 R133, R139.reuse, R2, 0x1, P5 ;  /* 0x000000028b857211 */ /* 0x040fe200028f0eff */
[----:B------:R-:W-:Y:S01]  /*b990*/  VIADD R139, R139, UR5 ;  /* 0x000000058b8b7c36 */ /* 0x000fe20008000000 */
[----:B------:R-:W-:Y:S01]  /*b9a0*/  F2FP.SATFINITE.E4M3.F32.PACK_AB_MERGE_C R189, R189, R188, RZ ;  /* 0x000000bcbdbd723e */ /* 0x000fe200048070ff */
[----:B------:R-:W2:Y:S01]  /*b9b0*/  LDCU UR7, c[0x0][0x39c] ;  /* 0x00007380ff0777ac */ /* 0x000ea20008000800 */
[----:B-1----:R-:W-:Y:S01]  /*b9c0*/  ISETP.LT.AND P5, PT, R134, UR4, !P0 ;  /* 0x0000000486007c0c */ /* 0x002fe2000c7a1270 */
[----:B------:R-:W1:Y:S01]  /*b9d0*/  LDCU UR4, c[0x0][0x39c] ;  /* 0x00007380ff0477ac */ /* 0x000e620008000800 */
[----:B------:R-:W-:Y:S01]  /*b9e0*/  PRMT R135, R189, 0x9910, RZ ;  /* 0x00009910bd877816 */ /* 0x000fe200000000ff */
[----:B------:R4:W-:Y:S01]  /*b9f0*/  @P4 STG.E.U8 desc[UR22][R132.64], R189 ;  /* 0x000000bd84004986 */ /* 0x0009e2000c101116 */
[----:B---3--:R-:W-:Y:S01]  /*ba00*/  ISETP.LT.AND P3, PT, R142, UR6, !P0 ;  /* 0x000000068e007c0c */ /* 0x008fe2000c761270 */
[----:B------:R-:W3:Y:S01]  /*ba10*/  LDCU UR6, c[0x0][0x39c] ;  /* 0x00007380ff0677ac */ /* 0x000ee20008000800 */
        /* <DEDUP_REMOVED lines=8> */
[----:B------:R-:W-:Y:S01]  /*baa0*/  VIADD R138, R138, UR5 ;  /* 0x000000058a8a7c36 */ /* 0x000fe20008000000 */
[----:B------:R-:W-:Y:S01]  /*bab0*/  F2FP.SATFINITE.E4M3.F32.PACK_AB_MERGE_C R191, R191, R190, RZ ;  /* 0x000000bebfbf723e */ /* 0x000fe200048070ff */
[----:B------:R-:W-:Y:S01]  /*bac0*/  VIADD R133, R0, 0x7f ;  /* 0x0000007f00857836 */ /* 0x000fe20000000000 */
[----:B------:R0:W-:Y:S01]  /*bad0*/  @P6 STG.E.U8 desc[UR22][R134.64], R139 ;  /* 0x0000008b86006986 */ /* 0x0001e2000c101116 */
[----:B-1----:R-:W-:-:S02]  /*bae0*/  ISETP.LT.AND P4, PT, R132, UR4, !P0 ;  /* 0x0000000484007c0c */ /* 0x002fc4000c781270 */
[----:B------:R-:W-:Y:S02]  /*baf0*/  F2FP.SATFINITE.E4M3.F32.PACK_AB_MERGE_C R193, R193, R192, RZ ;  /* 0x000000c0c1c1723e */ /* 0x000fe400048070ff */
[----:B------:R-:W-:Y:S01]  /*bb00*/  PRMT R141, R191, 0x9910, RZ ;  /* 0x00009910bf8d7816 */ /* 0x000fe200000000ff */
[----:B------:R1:W-:Y:S01]  /*bb10*/  @P1 STG.E.U8 desc[UR22][R136.64], R191 ;  /* 0x000000bf88001986 */ /* 0x0003e2000c101116 */
[----:B------:R-:W-:Y:S01]  /*bb20*/  IADD3 R132, P6, PT, R138, R3, RZ ;  /* 0x000000038a847210 */ /* 0x000fe20007fde0ff */
[----:B------:R-:W-:Y:S01]  /*bb30*/  VIADD R140, R0, 0x80 ;  /* 0x00000080008c7836 */ /* 0x000fe20000000000 */
[----:B---3--:R-:W-:Y:S01]  /*bb40*/  ISETP.LT.AND P1, PT, R133, UR6, !P0 ;  /* 0x0000000685007c0c */ /* 0x008fe2000c721270 */
[----:B------:R-:W3:Y:S01]  /*bb50*/  LDCU UR6, c[0x0][0x39c] ;  /* 0x00007380ff0677ac */ /* 0x000ee20008000800 */
[C---:B------:R-:W-:Y:S01]  /*bb60*/  LEA.HI.X.SX32 R133, R138.reuse, R2, 0x1, P6 ;  /* 0x000000028a857211 */ /* 0x040fe200030f0eff */
[----:B------:R-:W-:Y:S01]  /*bb70*/  VIADD R138, R138, UR5 ;  /* 0x000000058a8a7c36 */ /* 0x000fe20008000000 */
[----:B------:R-:W-:Y:S01]  /*bb80*/  SHF.R.S32.HI R141, RZ, 0x8, R141 ;  /* 0x00000008ff8d7819 */ /* 0x000fe2000001148d */
[----:B------:R-:W4:Y:S02]  /*bb90*/  LDCU UR4, c[0x0][0x39c] ;  /* 0x00007380ff0477ac */ /* 0x000f240008000800 */
[----:B0-----:R-:W-:-:S02]  /*bba0*/  VIADD R139, R138, UR5 ;  /* 0x000000058a8b7c36 */ /* 0x001fc40008000000 */
[----:B------:R0:W-:Y:S01]  /*bbb0*/  @P3 STG.E.U8 desc[UR22][R132.64], R141 ;  /* 0x0000008d84003986 */ /* 0x0001e2000c101116 */
[CC--:B------:R-:W-:Y:S02]  /*bbc0*/  IADD3 R134, P3, PT, R138.reuse, R3.reuse, RZ ;  /* 0x000000038a867210 */ /* 0x0c0fe40007f7e0ff */
[----:B-1----:R-:W-:Y:S02]  /*bbd0*/  PRMT R137, R193, 0x9910, RZ ;  /* 0x00009910c1897816 */ /* 0x002fe400000000ff */
[-C--:B------:R-:W-:Y:S02]  /*bbe0*/  LEA.HI.X.SX32 R135, R138, R2.reuse, 0x1, P3 ;  /* 0x000000028a877211 */ /* 0x080fe400018f0eff */
[C---:B------:R-:W-:Y:S01]  /*bbf0*/  IADD3 R136, P3, PT, R139.reuse, R3, RZ ;  /* 0x000000038b887210 */ /* 0x040fe20007f7e0ff */
[----:B------:R-:W-:Y:S01]  /*bc00*/  IMAD.MOV.U32 R138, RZ, RZ, R137 ;  /* 0x000000ffff8a7224 */ /* 0x000fe200078e0089 */
[----:B--2---:R-:W-:Y:S01]  /*bc10*/  ISETP.LT.AND P6, PT, R140, UR7, !P0 ;  /* 0x000000078c007c0c */ /* 0x004fe2000c7c1270 */
[----:B------:R-:W1:Y:S01]  /*bc20*/  LDCU UR7, c[0x0][0x39c] ;  /* 0x00007380ff0777ac */ /* 0x000e620008000800 */
        /* <DEDUP_REMOVED lines=9> */
[----:B---3--:R-:W-:Y:S01]  /*bcc0*/  ISETP.LT.AND P3, PT, R133, UR6, !P0 ;  /* 0x0000000685007c0c */ /* 0x008fe2000c761270 */
[----:B------:R-:W-:Y:S01]  /*bcd0*/  VIADD R138, R0, 0x83 ;  /* 0x00000083008a7836 */ /* 0x000fe20000000000 */
[----:B----4-:R-:W-:Y:S01]  /*bce0*/  ISETP.LT.AND P2, PT, R140, UR4, !P0 ;  /* 0x000000048c007c0c */ /* 0x010fe2000c741270 */
[----:B------:R-:W3:Y:S01]  /*bcf0*/  LDCU UR4, c[0x0][0x39c] ;  /* 0x00007380ff0477ac */ /* 0x000ee20008000800 */
[C---:B------:R-:W-:Y:S01]  /*bd00*/  LEA.HI.X.SX32 R133, R139.reuse, R2, 0x1, P5 ;  /* 0x000000028b857211 */ /* 0x040fe200028f0eff */
[----:B------:R-:W-:Y:S01]  /*bd10*/  VIADD R139, R139, UR5 ;  /* 0x000000058b8b7c36 */ /* 0x000fe20008000000 */
[----:B0-----:R-:W-:Y:S01]  /*bd20*/  PRMT R135, R195, 0x9910, RZ ;  /* 0x00009910c3877816 */ /* 0x001fe200000000ff */
[----:B------:R-:W0:Y:S01]  /*bd30*/  LDCU UR6, c[0x0][0x39c] ;  /* 0x00007380ff0677ac */ /* 0x000e220008000800 */
[----:B-1----:R-:W-:Y:S01]  /*bd40*/  ISETP.LT.AND P5, PT, R138, UR7, !P0 ;  /* 0x000000078a007c0c */ /* 0x002fe2000c7a1270 */
[----:B------:R1:W-:Y:S01]  /*bd50*/  @P4 STG.E.U8 desc[UR22][R132.64], R195 ;  /* 0x000000c384004986 */ /* 0x0003e2000c101116 */
[----:B------:R-:W-:Y:S01]  /*bd60*/  IADD3 R134, P4, PT, R139, R3, RZ ;  /* 0x000000038b867210 */ /* 0x000fe20007f9e0ff */
[----:B--2---:R-:W-:Y:S01]  /*bd70*/  IMAD.MOV.U32 R136, RZ, RZ, R135 ;  /* 0x000000ffff887224 */ /* 0x004fe200078e0087 */
[----:B------:R-:W-:Y:S01]  /*bd80*/  F2FP.SATFINITE.E4M3.F32.PACK_AB_MERGE_C R141, R69, R68, RZ ;  /* 0x00000044458d723e */ /* 0x000fe200048070ff */
[C---:B------:R-:W-:Y:S01]  /*bd90*/  VIADD R138, R139.reuse, UR5 ;  /* 0x000000058b8a7c36 */ /* 0x040fe20008000000 */
[----:B------:R-:W-:Y:S01]  /*bda0*/  LEA.HI.X.SX32 R135, R139, R2, 0x1, P4 ;  /* 0x000000028b877211 */ /* 0x000fe200020f0eff */
[----:B------:R-:W2:Y:S01]  /*bdb0*/  LDCU UR7, c[0x0][0x39c] ;  /* 0x00007380ff0777ac */ /* 0x000ea20008000800 */
[----:B------:R-:W-:-:S02]  /*bdc0*/  SHF.R.S32.HI R139, RZ, 0x8, R136 ;  /* 0x00000008ff8b7819 */ /* 0x000fc40000011488 */
[----:B------:R-:W-:Y:S01]  /*bdd0*/  IADD3 R136, P4, PT, R138, R3, RZ ;  /* 0x000000038a887210 */ /* 0x000fe20007f9e0ff */
[----:B------:R-:W-:-:S03]  /*bde0*/  VIADD R68, R0, 0x84 ;  /* 0x0000008400447836 */ /* 0x000fc60000000000 */
[C---:B------:R-:W-:Y:S01]  /*bdf0*/  LEA.HI.X.SX32 R137, R138.reuse, R2, 0x1, P4 ;  /* 0x000000028a897211 */ /* 0x040fe200020f0eff */
[----:B------:R-:W-:Y:S01]  /*be00*/  VIADD R138, R138, UR5 ;  /* 0x000000058a8a7c36 */ /* 0x000fe20008000000 */
[----:B------:R4:W-:Y:S01]  /*be10*/  @P1 STG.E.U8 desc[UR22][R134.64], R139 ;  /* 0x0000008b86001986 */ /* 0x0009e2000c101116 */
[----:B---3--:R-:W-:Y:S01]  /*be20*/  ISETP.LT.AND P1, PT, R68, UR4, !P0 ;  /* 0x0000000444007c0c */ /* 0x008fe2000c721270 */
[----:B------:R-:W3:Y:S01]  /*be30*/  LDCU UR4, c[0x0][0x39c] ;  /* 0x00007380ff0477ac */ /* 0x000ee20008000800 */
[----:B-1----:R-:W-:Y:S02]  /*be40*/  PRMT R132, R141, 0x9910, RZ ;  /* 0x000099108d847816 */ /* 0x002fe400000000ff */
[----:B------:R-:W-:Y:S01]  /*be50*/  IADD3 R68, P4, PT, R138, R3, RZ ;  /* 0x000000038a447210 */ /* 0x000fe20007f9e0ff */
[----:B------:R-:W-:-:S03]  /*be60*/  VIADD R133, R0, 0x85 ;  /* 0x0000008500857836 */ /* 0x000fc60000000000 */
[C---:B------:R-:W-:Y:S01]  /*be70*/  LEA.HI.X.SX32 R69, R138.reuse, R2, 0x1, P4 ;  /* 0x000000028a457211 */ /* 0x040fe200020f0eff */
[----:B------:R-:W-:Y:S01]  /*be80*/  VIADD R138, R138, UR5 ;  /* 0x000000058a8a7c36 */ /* 0x000fe20008000000 */
[----:B----4-:R-:W-:Y:S01]  /*be90*/  SHF.R.S32.HI R135, RZ, 0x8, R132 ;  /* 0x00000008ff877819 */ /* 0x010fe20000011484 */
[----:B------:R1:W-:Y:S01]  /*bea0*/  @P6 STG.E.U8 desc[UR22][R136.64], R141 ;  /* 0x0000008d88006986 */ /* 0x0003e2000c101116 */
[----:B------:R-:W-:Y:S01]  /*beb0*/  F2FP.SATFINITE.E4M3.F32.PACK_AB_MERGE_C R139, R71, R70, RZ ;  /* 0x00000046478b723e */ /* 0x000fe200048070ff */
[----:B------:R-:W-:Y:S02]  /*bec0*/  VIADD R132, R0, 0x86 ;  /* 0x0000008600847836 */ /* 0x000fe40000000000 */
[----:B------:R4:W-:Y:S01]  /*bed0*/  @P2 STG.E.U8 desc[UR22][R68.64], R135 ;  /* 0x0000008744002986 */ /* 0x0009e2000c101116 */
[CC--:B------:R-:W-:Y:S01]  /*bee0*/  IADD3 R70, P2, PT, R138.reuse, R3.reuse, RZ ;  /* 0x000000038a467210 */ /* 0x0c0fe20007f5e0ff */
[C---:B------:R-:W-:Y:S01]  /*bef0*/  VIADD R134, R138.reuse, UR5 ;  /* 0x000000058a867c36 */ /* 0x040fe20008000000 */
[----:B0-----:R-:W-:Y:S01]  /*bf00*/  ISETP.LT.AND P4, PT, R133, UR6, !P0 ;  /* 0x0000000685007c0c */ /* 0x001fe2000c781270 */
[----:B------:R-:W0:Y:S01]  /*bf10*/  LDCU UR6, c[0x0][0x39c] ;  /* 0x00007380ff0677ac */ /* 0x000e220008000800 */
[----:B------:R-:W-:Y:S01]  /*bf20*/  LEA.HI.X.SX32 R71, R138, R2, 0x1, P2 ;  /* 0x000000028a477211 */ /* 0x000fe200010f0eff */
[----:B------:R-:W-:Y:S01]  /*bf30*/  VIADD R133, R0, 0x87 ;  /* 0x0000008700857836 */ /* 0x000fe20000000000 */
[----:B---3--:R-:W-:Y:S01]  /*bf40*/  ISETP.LT.AND P2, PT, R132, UR4, !P0 ;  /* 0x0000000484007c0c */ /* 0x008fe2000c741270 */
[----:B------:R-:W3:Y:S01]  /*bf50*/  LDCU UR4, c[0x0][0x39c] ;  /* 0x00007380ff0477ac */ /* 0x000ee20008000800 */
[----:B------:R-:W-:Y:S01]  /*bf60*/  IADD3 R132, P6, PT, R134, R3, RZ ;  /* 0x0000000386847210 */ /* 0x000fe20007fde0ff */
[----:B------:R5:W-:Y:S01]  /*bf70*/  @P3 STG.E.U8 desc[UR22][R70.64], R139 ;  /* 0x0000008b46003986 */ /* 0x000be2000c101116 */
[----:B-1----:R-:W-:-:S02]  /*bf80*/  PRMT R136, R139, 0x9910, RZ ;  /* 0x000099108b887816 */ /* 0x002fc400000000ff */
[----:B--2---:R-:W-:Y:S01]  /*bf90*/  ISETP.LT.AND P3, PT, R133, UR7, !P0 ;  /* 0x0000000785007c0c */ /* 0x004fe2000c761270 */
[----:B----4-:R-:W-:Y:S01]  /*bfa0*/  VIADD R69, R0, 0x88 ;  /* 0x0000008800457836 */ /* 0x010fe20000000000 */
[C---:B------:R-:W-:Y:S01]  /*bfb0*/  LEA.HI.X.SX32 R133, R134.reuse, R2, 0x1, P6 ;  /* 0x0000000286857211 */ /* 0x040fe200030f0eff */
[----:B------:R-:W-:Y:S01]  /*bfc0*/  VIADD R134, R134, UR5 ;  /* 0x0000000586867c36 */ /* 0x000fe20008000000 */
[----:B------:R-:W-:Y:S01]  /*bfd0*/  SHF.R.S32.HI R135, RZ, 0x8, R136 ;  /* 0x00000008ff877819 */ /* 0x000fe20000011488 */
[----:B------:R-:W1:Y:S01]  /*bfe0*/  LDCU UR7, c[0x0][0x39c] ;  /* 0x00007380ff0777ac */ /* 0x000e620008000800 */
[----:B------:R-:W-:Y:S02]  /*bff0*/  F2FP.SATFINITE.E4M3.F32.PACK_AB_MERGE_C R137, R73, R72, RZ ;  /* 0x000000484989723e */ /* 0x000fe400048070ff */
[-C--:B------:R-:W-:Y:S01]  /*c000*/  IADD3 R68, P6, PT, R134, R3.reuse, RZ ;  /* 0x0000000386447210 */ /* 0x080fe20007fde0ff */
[----:B------:R2:W-:Y:S01]  /*c010*/  @P5 STG.E.U8 desc[UR22][R132.64], R135 ;  /* 0x0000008784005986 */ /* 0x0005e2000c101116 */
[----:B0-----:R-:W-:Y:S01]  /*c020*/  ISETP.LT.AND P5, PT, R69, UR6, !P0 ;  /* 0x0000000645007c0c */ /* 0x001fe2000c7a1270 */
[----:B-----5:R-:W-:Y:S01]  /*c030*/  VIADD R71, R0, 0x89 ;  /* 0x0000008900477836 */ /* 0x020fe20000000000 */
[C---:B------:R-:W-:Y:S01]  /*c040*/  LEA.HI.X.SX32 R69, R134.reuse, R2, 0x1, P6 ;  /* 0x0000000286457211 */ /* 0x040fe200030f0eff */
[----:B------:R-:W-:Y:S01]  /*c050*/  VIADD R134, R134, UR5 ;  /* 0x0000000586867c36 */ /* 0x000fe20008000000 */
[----:B------:R-:W-:Y:S01]  /*c060*/  PRMT R72, R137, 0x9910, RZ ;  /* 0x0000991089487816 */ /* 0x000fe200000000ff */
[----:B------:R-:W-:Y:S01]  /*c070*/  VIADD R73, R0, 0x8a ;  /* 0x0000008a00497836 */ /* 0x000fe20000000000 */
[----:B------:R-:W-:Y:S01]  /*c080*/  F2FP.SATFINITE.E4M3.F32.PACK_AB_MERGE_C R75, R75, R74, RZ ;  /* 0x0000004a4b4b723e */ /* 0x000fe200048070ff */
[----:B------:R-:W0:Y:S01]  /*c090*/  LDCU UR6, c[0x0][0x39c] ;  /* 0x00007380ff0677ac */ /* 0x000e220008000800 */
[C---:B------:R-:W-:Y:S01]  /*c0a0*/  IADD3 R70, P6, PT, R134.reuse, R3, RZ ;  /* 0x0000000386467210 */ /* 0x040fe20007fde0ff */
[----:B--2---:R-:W-:Y:S01]  /*c0b0*/  IMAD.MOV.U32 R133, RZ, RZ, R72 ;  /* 0x000000ffff857224 */ /* 0x004fe200078e0048 */
[----:B------:R2:W-:Y:S01]  /*c0c0*/  @P1 STG.E.U8 desc[UR22][R68.64], R137 ;  /* 0x0000008944001986 */ /* 0x0005e2000c101116 */
[C---:B------:R-:W-:Y:S01]  /*c0d0*/  VIADD R132, R134.reuse, UR5 ;  /* 0x0000000586847c36 */ /* 0x040fe20008000000 */
[----:B---3--:R-:W-:Y:S01]  /*c0e0*/  ISETP.LT.AND P1, PT, R71, UR4, !P0 ;  /* 0x0000000447007c0c */ /* 0x008fe2000c721270 */
[----:B------:R-:W3:Y:S01]  /*c0f0*/  LDCU UR4, c[0x0][0x39c] ;  /* 0x00007380ff0477ac */ /* 0x000ee20008000800 */
[----:B------:R-:W-:-:S02]  /*c100*/  LEA.HI.X.SX32 R71, R134, R2, 0x1, P6 ;  /* 0x0000000286477211 */ /* 0x000fc400030f0eff */
[----:B------:R-:W-:Y:S02]  /*c110*/  SHF.R.S32.HI R133, RZ, 0x8, R133 ;  /* 0x00000008ff857819 */ /* 0x000fe40000011485 */
[----:B------:R-:W-:-:S03]  /*c120*/  IADD3 R72, P6, PT, R132, R3, RZ ;  /* 0x0000000384487210 */ /* 0x000fc60007fde0ff */
[----:B------:R4:W-:Y:S01]  /*c130*/  @P4 STG.E.U8 desc[UR22][R70.64], R133 ;  /* 0x0000008546004986 */ /* 0x0009e2000c101116 */
[----:B-1----:R-:W-:Y:S02]  /*c140*/  ISETP.LT.AND P4, PT, R73, UR7, !P0 ;  /* 0x0000000749007c0c */ /* 0x002fe4000c781270 */
[----:B------:R-:W-:Y:S02]  /*c150*/  F2FP.SATFINITE.E4M3.F32.PACK_AB_MERGE_C R135, R77, R76, RZ ;  /* 0x0000004c4d87723e */ /* 0x000fe400048070ff */
[C---:B------:R-:W-:Y:S01]  /*c160*/  LEA.HI.X.SX32 R73, R132.reuse, R2, 0x1, P6 ;  /* 0x0000000284497211 */ /* 0x040fe200030f0eff */
[----:B------:R-:W-:Y:S01]  /*c170*/  VIADD R132, R132, UR5 ;  /* 0x0000000584847c36 */ /* 0x000fe20008000000 */
[----:B------:R-:W1:Y:S03]  /*c180*/  LDCU UR7, c[0x0][0x39c] ;  /* 0x00007380ff0777ac */ /* 0x000e660008000800 */
[----:B------:R5:W-:Y:S01]  /*c190*/  @P2 STG.E.U8 desc[UR22][R72.64], R75 ;  /* 0x0000004b48002986 */ /* 0x000be2000c101116 */
[C---:B--2---:R-:W-:Y:S01]  /*c1a0*/  IADD3 R68, P2, PT, R132.reuse, R3, RZ ;  /* 0x0000000384447210 */ /* 0x044fe20007f5e0ff */
[----:B------:R-:W-:-:S02]  /*c1b0*/  VIADD R74, R132, UR5 ;  /* 0x00000005844a7c36 */ /* 0x000fc40008000000 */
[----:B------:R-:W-:Y:S01]  /*c1c0*/  VIADD R76, R0, 0x8c ;  /* 0x0000008c004c7836 */ /* 0x000fe20000000000 */
[-C--:B------:R-:W-:Y:S02]  /*c1d0*/  LEA.HI.X.SX32 R69, R132, R2.reuse, 0x1, P2 ;  /* 0x0000000284457211 */ /* 0x080fe400010f0eff */
[-C--:B----4-:R-:W-:Y:S02]  /*c1e0*/  IADD3 R70, P2, PT, R74, R3.reuse, RZ ;  /* 0x000000034a467210 */ /* 0x090fe40007f5e0ff */
[----:B------:R-:W-:Y:S01]  /*c1f0*/  PRMT R77, R75, 0x9910, RZ ;  /* 0x000099104b4d7816 */ /* 0x000fe200000000ff */
[----:B------:R-:W-:Y:S01]  /*c200*/  VIADD R134, R0, 0x8b ;  /* 0x0000008b00867836 */ /* 0x000fe20000000000 */
[----:B------:R-:W-:Y:S02]  /*c210*/  LEA.HI.X.SX32 R71, R74, R2, 0x1, P2 ;  /* 0x000000024a477211 */ /* 0x000fe400010f0eff */
[----:B---3--:R-:W-:Y:S01]  /*c220*/  ISETP.LT.AND P2, PT, R76, UR4, !P0 ;  /* 0x000000044c007c0c */ /* 0x008fe2000c741270 */
[----:B------:R-:W2:Y:S01]  /*c230*/  LDCU UR4, c[0x0][0x39c] ;  /* 0x00007380ff0477ac */ /* 0x000ea20008000800 */
[----:B------:R-:W-:Y:S01]  /*c240*/  SHF.R.S32.HI R77, RZ, 0x8, R77 ;  /* 0x00000008ff4d7819 */ /* 0x000fe2000001144d */
[----:B------:R-:W-:Y:S01]  /*c250*/  VIADD R74, R74, UR5 ;  /* 0x000000054a4a7c36 */ /* 0x000fe20008000000 */
[----:B0-----:R-:W-:Y:S01]  /*c260*/  ISETP.LT.AND P6, PT, R134, UR6, !P0 ;  /* 0x0000000686007c0c */ /* 0x001fe2000c7c1270 */
[----:B------:R-:W0:Y:S01]  /*c270*/  LDCU UR6, c[0x0][0x39c] ;  /* 0x00007380ff0677ac */ /* 0x000e220008000800 */
[----:B------:R-:W-:Y:S01]  /*c280*/  PRMT R76, R135, 0x9910, RZ ;  /* 0x00009910874c7816 */ /* 0x000fe200000000ff */
[----:B------:R3:W-:Y:S01]  /*c290*/  @P3 STG.E.U8 desc[UR22][R68.64], R77 ;  /* 0x0000004d44003986 */ /* 0x0007e2000c101116 */
[C---:B-----5:R-:W-:Y:S01]  /*c2a0*/  IADD3 R72, P3, PT, R74.reuse, R3, RZ ;  /* 0x000000034a487210 */ /* 0x060fe20007f7e0ff */
[----:B------:R-:W-:-:S03]  /*c2b0*/  VIADD R75, R74, UR5 ;  /* 0x000000054a4b7c36 */ /* 0x000fc60008000000 */
[-C--:B------:R-:W-:Y:S01]  /*c2c0*/  LEA.HI.X.SX32 R73, R74, R2.reuse, 0x1, P3 ;  /* 0x000000024a497211 */ /* 0x080fe200018f0eff */
[----:B------:R4:W-:Y:S01]  /*c2d0*/  @P5 STG.E.U8 desc[UR22][R70.64], R135 ;  /* 0x0000008746005986 */ /* 0x0009e2000c101116 */
[----:B---3--:R-:W-:Y:S01]  /*c2e0*/  SHF.R.S32.HI R77, RZ, 0x8, R76 ;  /* 0x00000008ff4d7819 */ /* 0x008fe2000001144c */
[C---:B------:R-:W-:Y:S01]  /*c2f0*/  VIADD R69, R0.reuse, 0x8e ;  /* 0x0000008e00457836 */ /* 0x040fe20000000000 */
[-C--:B------:R-:W-:Y:S01]  /*c300*/  IADD3 R68, P5, PT, R75, R3.reuse, RZ ;  /* 0x000000034b447210 */ /* 0x080fe20007fbe0ff */
[C---:B----4-:R-:W-:Y:S02]  /*c310*/  VIADD R70, R0.reuse, 0x8f ;  /* 0x0000008f00467836 */ /* 0x050fe40000000000 */
[----:B------:R3:W-:Y:S01]  /*c320*/  @P1 STG.E.U8 desc[UR22][R72.64], R77 ;  /* 0x0000004d48001986 */ /* 0x0007e2000c101116 */
[----:B-1----:R-:W-:Y:S01]  /*c330*/  ISETP.LT.AND P1, PT, R69, UR7, !P0 ;  /* 0x0000000745007c0c */ /* 0x002fe2000c721270 */
[----:B------:R-:W-:Y:S01]  /*c340*/  VIADD R132, R0, 0x8d ;  /* 0x0000008d00847836 */ /* 0x000fe20000000000 */
[C---:B------:R-:W-:Y:S01]  /*c350*/  LEA.HI.X.SX32 R69, R75.reuse, R2, 0x1, P5 ;  /* 0x000000024b457211 */ /* 0x040fe200028f0eff */
[----:B------:R-:W-:Y:S01]  /*c360*/  VIADD R75, R75, UR5 ;  /* 0x000000054b4b7c36 */ /* 0x000fe20008000000 */
[----:B------:R-:W-:Y:S01]  /*c370*/  F2FP.SATFINITE.E4M3.F32.PACK_AB_MERGE_C R79, R79, R78, RZ ;  /* 0x0000004e4f4f723e */ /* 0x000fe200048070ff */
[----:B------:R-:W1:Y:S01]  /*c380*/  LDCU UR7, c[0x0][0x39c] ;  /* 0x00007380ff0777ac */ /* 0x000e620008000800 */
[----:B--2---:R-:W-:Y:S01]  /*c390*/  ISETP.LT.AND P5, PT, R70, UR4, !P0 ;  /* 0x0000000446007c0c */ /* 0x004fe2000c7a1270 */
[----:B------:R-:W2:Y:S01]  /*c3a0*/  LDCU UR4, c[0x0][0x39c] ;  /* 0x00007380ff0477ac */ /* 0x000ea20008000800 */
[----:B------:R-:W-:Y:S01]  /*c3b0*/  PRMT R71, R79, 0x9910, RZ ;  /* 0x000099104f477816 */ /* 0x000fe200000000ff */
[----:B------:R4:W-:Y:S01]  /*c3c0*/  @P4 STG.E.U8 desc[UR22][R68.64], R79 ;  /* 0x0000004f44004986 */ /* 0x0009e2000c101116 */
[----:B0-----:R-:W-:Y:S01]  /*c3d0*/  ISETP.LT.AND P3, PT, R132, UR6, !P0 ;  /* 0x0000000684007c0c */ /* 0x001fe2000c761270 */
[----:B------:R-:W0:Y:S01]  /*c3e0*/  LDCU UR6, c[0x0][0x39c] ;  /* 0x00007380ff0677ac */ /* 0x000e220008000800 */
[C---:B------:R-:W-:Y:S01]  /*c3f0*/  IADD3 R70, P4, PT, R75.reuse, R3, RZ ;  /* 0x000000034b467210 */ /* 0x040fe20007f9e0ff */
[----:B------:R-:W-:-:S02]  /*c400*/  VIADD R74, R75, UR5 ;  /* 0x000000054b4a7c36 */ /* 0x000fc40008000000 */
[----:B---3--:R-:W-:Y:S01]  /*c410*/  IMAD.MOV.U32 R73, RZ, RZ, R71 ;  /* 0x000000ffff497224 */ /* 0x008fe200078e0047 */
        /* <DEDUP_REMOVED lines=15> */
[----:B0-----:R-:W-:Y:S01]  /*c510*/  ISETP.LT.AND P2, PT, R69, UR6, !P0 ;  /* 0x0000000645007c0c */ /* 0x001fe2000c741270 */
[----:B------:R-:W0:Y:S01]  /*c520*/  LDCU UR6, c[0x0][0x39c] ;  /* 0x00007380ff0677ac */ /* 0x000e220008000800 */
[C---:B------:R-:W-:Y:S01]  /*c530*/  LEA.HI.X.SX32 R69, R74.reuse, R2, 0x1, P6 ;  /* 0x000000024a457211 */ /* 0x040fe200030f0eff */
[----:B------:R-:W-:Y:S01]  /*c540*/  VIADD R74, R74, UR5 ;  /* 0x000000054a4a7c36 */ /* 0x000fe20008000000 */
[----:B------:R-:W-:Y:S01]  /*c550*/  SHF.R.S32.HI R77, RZ, 0x8, R77 ;  /* 0x00000008ff4d7819 */ /* 0x000fe2000001144d */
[----:B------:R-:W4:Y:S02]  /*c560*/  LDCU UR4, c[0x0][0x39c] ;  /* 0x00007380ff0477ac */ /* 0x000f240008000800 */
[----:B---3--:R-:W-:-:S02]  /*c570*/  VIADD R75, R74, UR5 ;  /* 0x000000054a4b7c36 */ /* 0x008fc40008000000 */
[----:B------:R3:W-:Y:S01]  /*c580*/  @P3 STG.E.U8 desc[UR22][R68.64], R77 ;  /* 0x0000004d44003986 */ /* 0x0007e2000c101116 */
[CC--:B------:R-:W-:Y:S02]  /*c590*/  IADD3 R70, P3, PT, R74.reuse, R3.reuse, RZ ;  /* 0x000000034a467210 */ /* 0x0c0fe40007f7e0ff */
[----:B--2---:R-:W-:Y:S02]  /*c5a0*/  PRMT R73, R83, 0x9910, RZ ;  /* 0x0000991053497816 */ /* 0x004fe400000000ff */
[-C--:B------:R-:W-:Y:S02]  /*c5b0*/  LEA.HI.X.SX32 R71, R74, R2.reuse, 0x1, P3 ;  /* 0x000000024a477211 */ /* 0x080fe400018f0eff */
[C---:B------:R-:W-:Y:S01]  /*c5c0*/  IADD3 R72, P3, PT, R75.reuse, R3, RZ ;  /* 0x000000034b487210 */ /* 0x040fe20007f7e0ff */
[----:B------:R-:W-:Y:S01]  /*c5d0*/  IMAD.MOV.U32 R74, RZ, RZ, R73 ;  /* 0x000000ffff4a7224 */ /* 0x000fe200078e0049 */
[----:B-1----:R-:W-:Y:S01]  /*c5e0*/  ISETP.LT.AND P6, PT, R76, UR7, !P0 ;  /* 0x000000074c007c0c */ /* 0x002fe2000c7c1270 */
[----:B------:R-:W1:Y:S01]  /*c5f0*/  LDCU UR7, c[0x0][0x39c] ;  /* 0x00007380ff0777ac */ /* 0x000e620008000800 */
[C---:B------:R-:W-:Y:S01]  /*c600*/  LEA.HI.X.SX32 R73, R75.reuse, R2, 0x1, P3 ;  /* 0x000000024b497211 */ /* 0x040fe200018f0eff */
[----:B------:R-:W-:Y:S01]  /*c610*/  VIADD R75, R75, UR5 ;  /* 0x000000054b4b7c36 */ /* 0x000fe20008000000 */
[----:B---3--:R-:W-:Y:S01]  /*c620*/  SHF.R.S32.HI R77, RZ, 0x8, R74 ;  /* 0x00000008ff4d7819 */ /* 0x008fe2000001144a */
[----:B------:R2:W-:Y:S01]  /*c630*/  @P1 STG.E.U8 desc[UR22][R70.64], R83 ;  /* 0x0000005346001986 */ /* 0x0005e2000c101116 */
[----:B------:R-:W-:-:S02]  /*c640*/  VIADD R69, R0, 0x94 ;  /* 0x0000009400457836 */ /* 0x000fc40000000000 */
[C---:B------:R-:W-:Y:S01]  /*c650*/  VIADD R76, R0.reuse, 0x93 ;  /* 0x00000093004c7836 */ /* 0x040fe20000000000 */
[----:B------:R3:W-:Y:S01]  /*c660*/  @P5 STG.E.U8 desc[UR22][R72.64], R77 ;  /* 0x0000004d48005986 */ /* 0x0007e2000c101116 */
[-C--:B------:R-:W-:Y:S02]  /*c670*/  IADD3 R68, P5, PT, R75, R3.reuse, RZ ;  /* 0x000000034b447210 */ /* 0x080fe40007fbe0ff */
[----:B------:R-:W-:Y:S02]  /*c680*/  F2FP.SATFINITE.E4M3.F32.PACK_AB_MERGE_C R85, R85, R84, RZ ;  /* 0x000000545555723e */ /* 0x000fe400048070ff */
[----:B0-----:R-:W-:Y:S01]  /*c690*/  ISETP.LT.AND P3, PT, R69, UR6, !P0 ;  /* 0x0000000645007c0c */ /* 0x001fe2000c761270 */
[----:B------:R-:W-:Y:S01]  /*c6a0*/  VIADD R74, R0, 0x95 ;  /* 0x00000095004a7836 */ /* 0x000fe20000000000 */
[----:B----4-:R-:W-:Y:S01]  /*c6b0*/  ISETP.LT.AND P1, PT, R76, UR4, !P0 ;  /* 0x000000044c007c0c */ /* 0x010fe2000c721270 */
[----:B------:R-:W0:Y:S01]  /*c6c0*/  LDCU UR4, c[0x0][0x39c] ;  /* 0x00007380ff0477ac */ /* 0x000e220008000800 */
[C---:B------:R-:W-:Y:S01]  /*c6d0*/  LEA.HI.X.SX32 R69, R75.reuse, R2, 0x1, P5 ;  /* 0x000000024b457211 */ /* 0x040fe200028f0eff */
[----:B------:R-:W-:Y:S01]  /*c6e0*/  VIADD R75, R75, UR5 ;  /* 0x000000054b4b7c36 */ /* 0x000fe20008000000 */
[----:B--2---:R-:W-:Y:S01]  /*c6f0*/  PRMT R71, R85, 0x9910, RZ ;  /* 0x0000991055477816 */ /* 0x004fe200000000ff */
[----:B------:R-:W2:Y:S01]  /*c700*/  LDCU UR6, c[0x0][0x39c] ;  /* 0x00007380ff0677ac */ /* 0x000ea20008000800 */
[----:B-1----:R-:W-:Y:S01]  /*c710*/  ISETP.LT.AND P5, PT, R74, UR7, !P0 ;  /* 0x000000074a007c0c */ /* 0x002fe2000c7a1270 */
        /* <DEDUP_REMOVED lines=13> */
[----:B0-----:R-:W-:Y:S01]  /*c7f0*/  ISETP.LT.AND P2, PT, R76, UR4, !P0 ;  /* 0x000000044c007c0c */ /* 0x001fe2000c741270 */
[----:B------:R-:W0:Y:S01]  /*c800*/  LDCU UR4, c[0x0][0x39c] ;  /* 0x00007380ff0477ac */ /* 0x000e220008000800 */
[----:B------:R-:W-:Y:S02]  /*c810*/  PRMT R77, R87, 0x9910, RZ ;  /* 0x00009910574d7816 */ /* 0x000fe400000000ff */
[C---:B-1----:R-:W-:Y:S02]  /*c820*/  IADD3 R68, P4, PT, R74.reuse, R3, RZ ;  /* 0x000000034a447210 */ /* 0x042fe40007f9e0ff */
        /* <DEDUP_REMOVED lines=9> */
[----:B--2---:R-:W-:Y:S01]  /*c8c0*/  ISETP.LT.AND P4, PT, R76, UR6, !P0 ;  /* 0x000000064c007c0c */ /* 0x004fe2000c781270 */
[----:B------:R-:W2:Y:S01]  /*c8d0*/  LDCU UR6, c[0x0][0x39c] ;  /* 0x00007380ff0677ac */ /* 0x000ea20008000800 */
[----:B------:R-:W-:Y:S01]  /*c8e0*/  PRMT R76, R89, 0x9910, RZ ;  /* 0x00009910594c7816 */ /* 0x000fe200000000ff */
[----:B-1----:R-:W-:Y:S01]  /*c8f0*/  VIADD R72, R0, 0x98 ;  /* 0x0000009800487836 */ /* 0x002fe20000000000 */
[----:B------:R-:W-:Y:S01]  /*c900*/  LEA.HI.X.SX32 R71, R74, R2, 0x1, P1 ;  /* 0x000000024a477211 */ /* 0x000fe200008f0eff */
[----:B------:R-:W-:-:S03]  /*c910*/  VIADD R73, R0, 0x99 ;  /* 0x0000009900497836 */ /* 0x000fc60000000000 */
[----:B0-----:R-:W-:Y:S01]  /*c920*/  ISETP.LT.AND P1, PT, R72, UR4, !P0 ;  /* 0x0000000448007c0c */ /* 0x001fe2000c721270 */
[----:B------:R-:W-:Y:S01]  /*c930*/  IMAD.MOV.U32 R74, RZ, RZ, R76 ;  /* 0x000000ffff4a7224 */ /* 0x000fe200078e004c */
[-C--:B------:R-:W-:Y:S01]  /*c940*/  IADD3 R72, P6, PT, R75, R3.reuse, RZ ;  /* 0x000000034b487210 */ /* 0x080fe20007fde0ff */
[----:B------:R0:W-:Y:S01]  /*c950*/  @P3 STG.E.U8 desc[UR22][R70.64], R89 ;  /* 0x0000005946003986 */ /* 0x0001e2000c101116 */
[----:B---3--:R-:W-:Y:S01]  /*c960*/  ISETP.LT.AND P3, PT, R73, UR7, !P0 ;  /* 0x0000000749007c0c */ /* 0x008fe2000c761270 */
[----:B------:R-:W1:Y:S01]  /*c970*/  LDCU UR4, c[0x0][0x39c] ;  /* 0x00007380ff0477ac */ /* 0x000e620008000800 */
        /* <DEDUP_REMOVED lines=8> */
[----:B--2---:R-:W-:Y:S01]  /*ca00*/  ISETP.LT.AND P5, PT, R69, UR6, !P0 ;  /* 0x0000000645007c0c */ /* 0x004fe2000c7a1270 */
[C---:B0-----:R-:W-:Y:S01]  /*ca10*/  VIADD R71, R0.reuse, 0x9b ;  /* 0x0000009b00477836 */ /* 0x041fe20000000000 */
[CC--:B------:R-:W-:Y:S01]  /*ca20*/  LEA.HI.X.SX32 R69, R75.reuse, R2.reuse, 0x1, P6 ;  /* 0x000000024b457211 */ /* 0x0c0fe200030f0eff */
[----:B------:R-:W-:Y:S01]  /*ca30*/  VIADD R75, R75, UR5 ;  /* 0x000000054b4b7c36 */ /* 0x000fe20008000000 */
[----:B------:R-:W-:Y:S01]  /*ca40*/  PRMT R74, R91, 0x9910, RZ ;  /* 0x000099105b4a7816 */ /* 0x000fe200000000ff */
[----:B------:R-:W0:Y:S03]  /*ca50*/  LDCU UR6, c[0x0][0x39c] ;  /* 0x00007380ff0677ac */ /* 0x000e260008000800 */
[-C--:B------:R-:W-:Y:S01]  /*ca60*/  IADD3 R70, P6, PT, R75, R3.reuse, RZ ;  /* 0x000000034b467210 */ /* 0x080fe20007fde0ff */
[----:B------:R2:W-:Y:S01]  /*ca70*/  @P2 STG.E.U8 desc[UR22][R68.64], R91 ;  /* 0x0000005b44002986 */ /* 0x0005e2000c101116 */
[----:B----4-:R-:W-:Y:S01]  /*ca80*/  IMAD.MOV.U32 R72, RZ, RZ, R74 ;  /* 0x000000ffff487224 */ /* 0x010fe200078e004a */
[----:B-1----:R-:W-:Y:S01]  /*ca90*/  ISETP.LT.AND P2, PT, R71, UR4, !P0 ;  /* 0x0000000447007c0c */ /* 0x002fe2000c741270 */
[C---:B------:R-:W-:Y:S01]  /*caa0*/  VIADD R74, R75.reuse, UR5 ;  /* 0x000000054b4a7c36 */ /* 0x040fe20008000000 */
[----:B------:R-:W-:Y:S01]  /*cab0*/  LEA.HI.X.SX32 R71, R75, R2, 0x1, P6 ;  /* 0x000000024b477211 */ /* 0x000fe200030f0eff */
[----:B------:R-:W-:Y:S01]  /*cac0*/  VIADD R73, R0, 0x9c ;  /* 0x0000009c00497836 */ /* 0x000fe20000000000 */
[----:B------:R-:W-:Y:S01]  /*cad0*/  SHF.R.S32.HI R75, RZ, 0x8, R72 ;  /* 0x00000008ff4b7819 */ /* 0x000fe20000011448 */
[----:B------:R-:W1:Y:S01]  /*cae0*/  LDCU UR4, c[0x0][0x39c] ;  /* 0x00007380ff0477ac */ /* 0x000e620008000800 */
        /* <DEDUP_REMOVED lines=9> */
[C---:B--2---:R-:W-:Y:S01]  /*cb80*/  IADD3 R68, P1, PT, R74.reuse, R3, RZ ;  /* 0x000000034a447210 */ /* 0x044fe20007f3e0ff */
        /* <DEDUP_REMOVED lines=8> */
[----:B-1----:R-:W-:Y:S01]  /*cc10*/  ISETP.LT.AND P1, PT, R74, UR4, !P0 ;  /* 0x000000044a007c0c */ /* 0x002fe2000c721270 */
        /* <DEDUP_REMOVED lines=235> */
[-C--:B------:R-:W-:Y:S01]  /*dad0*/  IADD3 R70, P4, PT, R75, R3.reuse, RZ ;  /* 0x000000034b467210 */ /* 0x080fe20007f9e0ff */
[----:B--2---:R-:W-:Y:S01]  /*dae0*/  IMAD.MOV.U32 R72, RZ, RZ, R71 ;  /* 0x000000ffff487224 */ /* 0x004fe200078e0047 */
[----:B------:R-:W-:Y:S01]  /*daf0*/  F2FP.SATFINITE.E4M3.F32.PACK_AB_MERGE_C R123, R123, R122, RZ ;  /* 0x0000007a7b7b723e */ /* 0x000fe200048070ff */
[C---:B------:R-:W-:Y:S01]  /*db00*/  VIADD R74, R75.reuse, UR5 ;  /* 0x000000054b4a7c36 */ /* 0x040fe20008000000 */
[----:B------:R-:W-:Y:S01]  /*db10*/  LEA.HI.X.SX32 R71, R75, R2, 0x1, P4 ;  /* 0x000000024b477211 */ /* 0x000fe200020f0eff */
[----:B------:R-:W-:Y:S01]  /*db20*/  VIADD R76, R0, 0xba ;  /* 0x000000ba004c7836 */ /* 0x000fe20000000000 */
[----:B------:R-:W-:Y:S01]  /*db30*/  SHF.R.S32.HI R75, RZ, 0x8, R72 ;  /* 0x00000008ff4b7819 */ /* 0x000fe20000011448 */
[----:B------:R-:W2:Y:S01]  /*db40*/  LDCU UR7, c[0x0][0x39c] ;  /* 0x00007380ff0777ac */ /* 0x000ea20008000800 */
[----:B------:R-:W-:-:S04]  /*db50*/  IADD3 R72, P4, PT, R74, R3, RZ ;  /* 0x000000034a487210 */ /* 0x000fc80007f9e0ff */
[CC--:B------:R-:W-:Y:S01]  /*db60*/  LEA.HI.X.SX32 R73, R74.reuse, R2.reuse, 0x1, P4 ;  /* 0x000000024a497211 */ /* 0x0c0fe200020f0eff */
[----:B------:R-:W-:Y:S01]  /*db70*/  VIADD R74, R74, UR5 ;  /* 0x000000054a4a7c36 */ /* 0x000fe20008000000 */
[----:B------:R4:W-:Y:S01]  /*db80*/  @P2 STG.E.U8 desc[UR22][R70.64], R75 ;  /* 0x0000004b46002986 */ /* 0x0009e2000c101116 */
[----:B---3--:R-:W-:Y:S01]  /*db90*/  ISETP.LT.AND P2, PT, R76, UR4, !P0 ;  /* 0x000000044c007c0c */ /* 0x008fe2000c741270 */
[----:B------:R-:W3:Y:S01]  /*dba0*/  LDCU UR4, c[0x0][0x39c] ;  /* 0x00007380ff0477ac */ /* 0x000ee20008000800 */
        /* <DEDUP_REMOVED lines=14> */
[----:B-1----:R-:W-:Y:S01]  /*dc90*/  VIADD R72, R0, 0xbc ;  /* 0x000000bc00487836 */ /* 0x002fe20000000000 */
[----:B------:R-:W-:Y:S01]  /*dca0*/  LEA.HI.X.SX32 R71, R74, R2, 0x1, P1 ;  /* 0x000000024a477211 */ /* 0x000fe200008f0eff */
[----:B------:R-:W-:-:S03]  /*dcb0*/  VIADD R73, R0, 0xbd ;  /* 0x000000bd00497836 */ /* 0x000fc60000000000 */
[----:B---3--:R-:W-:Y:S01]  /*dcc0*/  ISETP.LT.AND P1, PT, R72, UR4, !P0 ;  /* 0x0000000448007c0c */ /* 0x008fe2000c721270 */
[----:B------:R-:W-:Y:S01]  /*dcd0*/  IMAD.MOV.U32 R74, RZ, RZ, R76 ;  /* 0x000000ffff4a7224 */ /* 0x000fe200078e004c */
[-C--:B------:R-:W-:Y:S01]  /*dce0*/  IADD3 R72, P6, PT, R75, R3.reuse, RZ ;  /* 0x000000034b487210 */ /* 0x080fe20007fde0ff */
[----:B------:R1:W-:Y:S01]  /*dcf0*/  @P3 STG.E.U8 desc[UR22][R70.64], R125 ;  /* 0x0000007d46003986 */ /* 0x0003e2000c101116 */
[----:B--2---:R-:W-:Y:S01]  /*dd00*/  ISETP.LT.AND P3, PT, R73, UR7, !P0 ;  /* 0x0000000749007c0c */ /* 0x004fe2000c761270 */
        /* <DEDUP_REMOVED lines=66> */
[----:B------:R-:W-:Y:S01]  /*e130*/  PRMT R5, R77, 0x9910, RZ ;  /* 0x000099104d057816 */ /* 0x000fe200000000ff */
[----:B------:R4:W-:Y:S01]  /*e140*/  @P4 STG.E.U8 desc[UR22][R68.64], R77 ;  /* 0x0000004d44004986 */ /* 0x0009e2000c101116 */
[----:B0-----:R-:W-:Y:S01]  /*e150*/  ISETP.LT.AND P3, PT, R78, UR6, !P0 ;  /* 0x000000064e007c0c */ /* 0x001fe2000c761270 */
[----:B------:R-:W0:Y:S01]  /*e160*/  LDCU UR6, c[0x0][0x39c] ;  /* 0x00007380ff0677ac */ /* 0x000e220008000800 */
[C---:B------:R-:W-:Y:S01]  /*e170*/  IADD3 R4, P4, PT, R74.reuse, R3, RZ ;  /* 0x000000034a047210 */ /* 0x040fe20007f9e0ff */
[C---:B--2---:R-:W-:Y:S02]  /*e180*/  VIADD R72, R74.reuse, UR5 ;  /* 0x000000054a487c36 */ /* 0x044fe40008000000 */
[----:B------:R-:W-:Y:S01]  /*e190*/  IMAD.MOV.U32 R73, RZ, RZ, R5 ;  /* 0x000000ffff497224 */ /* 0x000fe200078e0005 */
[----:B------:R-:W-:-:S02]  /*e1a0*/  LEA.HI.X.SX32 R5, R74, R2, 0x1, P4 ;  /* 0x000000024a057211 */ /* 0x000fc400020f0eff */
[-C--:B------:R-:W-:Y:S02]  /*e1b0*/  IADD3 R70, P4, PT, R72, R3.reuse, RZ ;  /* 0x0000000348467210 */ /* 0x080fe40007f9e0ff */
[----:B------:R-:W-:Y:S01]  /*e1c0*/  F2FP.SATFINITE.E4M3.F32.PACK_AB_MERGE_C R75, R7, R6, RZ ;  /* 0x00000006074b723e */ /* 0x000fe200048070ff */
[----:B------:R-:W-:Y:S01]  /*e1d0*/  VIADD R6, R0, 0xc6 ;  /* 0x000000c600067836 */ /* 0x000fe20000000000 */
[----:B------:R-:W-:Y:S02]  /*e1e0*/  SHF.R.S32.HI R73, RZ, 0x8, R73 ;  /* 0x00000008ff497819 */ /* 0x000fe40000011449 */
[CC--:B------:R-:W-:Y:S01]  /*e1f0*/  LEA.HI.X.SX32 R71, R72.reuse, R2.reuse, 0x1, P4 ;  /* 0x0000000248477211 */ /* 0x0c0fe200020f0eff */
[----:B------:R-:W-:Y:S01]  /*e200*/  VIADD R72, R72, UR5 ;  /* 0x0000000548487c36 */ /* 0x000fe20008000000 */
[----:B-1----:R-:W-:Y:S01]  /*e210*/  ISETP.LT.AND P4, PT, R6, UR4, !P0 ;  /* 0x0000000406007c0c */ /* 0x002fe2000c781270 */
[C---:B------:R-:W-:Y:S01]  /*e220*/  VIADD R7, R0.reuse, 0xc7 ;  /* 0x000000c700077836 */ /* 0x040fe20000000000 */
[----:B------:R1:W-:Y:S01]  /*e230*/  @P6 STG.E.U8 desc[UR22][R4.64], R73 ;  /* 0x0000004904006986 */ /* 0x0003e2000c101116 */
[----:B----4-:R-:W-:Y:S01]  /*e240*/  PRMT R69, R75, 0x9910, RZ ;  /* 0x000099104b457816 */ /* 0x010fe200000000ff */
[----:B------:R-:W-:Y:S01]  /*e250*/  VIADD R68, R0, 0xc8 ;  /* 0x000000c800447836 */ /* 0x000fe20000000000 */
[C---:B------:R-:W-:Y:S01]  /*e260*/  IADD3 R6, P6, PT, R72.reuse, R3, RZ ;  /* 0x0000000348067210 */ /* 0x040fe20007fde0ff */
[----:B------:R2:W-:Y:S01]  /*e270*/  @P1 STG.E.U8 desc[UR22][R70.64], R75 ;  /* 0x0000004b46001986 */ /* 0x0005e2000c101116 */
[----:B0-----:R-:W-:Y:S01]  /*e280*/  ISETP.LT.AND P1, PT, R7, UR6, !P0 ;  /* 0x0000000607007c0c */ /* 0x001fe2000c721270 */
[----:B------:R-:W0:Y:S01]  /*e290*/  LDCU UR4, c[0x0][0x39c] ;  /* 0x00007380ff0477ac */ /* 0x000e220008000800 */
[C---:B------:R-:W-:Y:S01]  /*e2a0*/  LEA.HI.X.SX32 R7, R72.reuse, R2, 0x1, P6 ;  /* 0x0000000248077211 */ /* 0x040fe200030f0eff */
[----:B------:R-:W-:Y:S01]  /*e2b0*/  VIADD R72, R72, UR5 ;  /* 0x0000000548487c36 */ /* 0x000fe20008000000 */
[----:B------:R-:W-:Y:S01]  /*e2c0*/  SHF.R.S32.HI R69, RZ, 0x8, R69 ;  /* 0x00000008ff457819 */ /* 0x000fe20000011445 */
[----:B------:R-:W4:Y:S01]  /*e2d0*/  LDCU UR6, c[0x0][0x39c] ;  /* 0x00007380ff0677ac */ /* 0x000f220008000800 */
[----:B---3--:R-:W-:Y:S01]  /*e2e0*/  ISETP.LT.AND P6, PT, R68, UR7, !P0 ;  /* 0x0000000744007c0c */ /* 0x008fe2000c7c1270 */
[----:B------:R-:W-:-:S02]  /*e2f0*/  VIADD R68, R72, UR5 ;  /* 0x0000000548447c36 */ /* 0x000fc40008000000 */
[----:B------:R3:W-:Y:S01]  /*e300*/  @P3 STG.E.U8 desc[UR22][R6.64], R69 ;  /* 0x0000004506003986 */ /* 0x0007e2000c101116 */
[CC--:B-1----:R-:W-:Y:S01]  /*e310*/  IADD3 R4, P3, PT, R72.reuse, R3.reuse, RZ ;  /* 0x0000000348047210 */ /* 0x0c2fe20007f7e0ff */
[----:B------:R-:W1:Y:S01]  /*e320*/  LDCU UR7, c[0x0][0x39c] ;  /* 0x00007380ff0777ac */ /* 0x000e620008000800 */
[----:B--2---:R-:W-:Y:S02]  /*e330*/  F2FP.SATFINITE.E4M3.F32.PACK_AB_MERGE_C R71, R9, R8, RZ ;  /* 0x000000080947723e */ /* 0x004fe400048070ff */
[----:B------:R-:W-:Y:S02]  /*e340*/  LEA.HI.X.SX32 R5, R72, R2, 0x1, P3 ;  /* 0x0000000248057211 */ /* 0x000fe400018f0eff */
[----:B------:R-:W-:Y:S02]  /*e350*/  PRMT R70, R71, 0x9910, RZ ;  /* 0x0000991047467816 */ /* 0x000fe400000000ff */
[----:B------:R-:W-:Y:S02]  /*e360*/  IADD3 R8, P3, PT, R68, R3, RZ ;  /* 0x0000000344087210 */ /* 0x000fe40007f7e0ff */
[----:B---3--:R-:W-:-:S02]  /*e370*/  SHF.R.S32.HI R69, RZ, 0x8, R70 ;  /* 0x00000008ff457819 */ /* 0x008fc40000011446 */
[C---:B------:R-:W-:Y:S01]  /*e380*/  LEA.HI.X.SX32 R9, R68.reuse, R2, 0x1, P3 ;  /* 0x0000000244097211 */ /* 0x040fe200018f0eff */
[----:B------:R-:W-:Y:S01]  /*e390*/  VIADD R68, R68, UR5 ;  /* 0x0000000544447c36 */ /* 0x000fe20008000000 */
[----:B------:R2:W-:Y:S01]  /*e3a0*/  @P2 STG.E.U8 desc[UR22][R4.64], R71 ;  /* 0x0000004704002986 */ /* 0x0005e2000c101116 */
[C---:B------:R-:W-:Y:S02]  /*e3b0*/  VIADD R72, R0.reuse, 0xc9 ;  /* 0x000000c900487836 */ /* 0x040fe40000000000 */
[----:B------:R-:W-:Y:S01]  /*e3c0*/  VIADD R7, R0, 0xca ;  /* 0x000000ca00077836 */ /* 0x000fe20000000000 */
[----:B------:R3:W-:Y:S01]  /*e3d0*/  @P5 STG.E.U8 desc[UR22][R8.64], R69 ;  /* 0x0000004508005986 */ /* 0x0007e2000c101116 */
[----:B------:R-:W-:Y:S02]  /*e3e0*/  IADD3 R6, P5, PT, R68, R3, RZ ;  /* 0x0000000344067210 */ /* 0x000fe40007fbe0ff */
[----:B0-----:R-:W-:Y:S01]  /*e3f0*/  ISETP.LT.AND P2, PT, R72, UR4, !P0 ;  /* 0x0000000448007c0c */ /* 0x001fe2000c741270 */
[----:B------:R-:W0:Y:S01]  /*e400*/  LDCU UR4, c[0x0][0x39c] ;  /* 0x00007380ff0477ac */ /* 0x000e220008000800 */
[----:B----4-:R-:W-:-:S02]  /*e410*/  ISETP.LT.AND P3, PT, R7, UR6, !P0 ;  /* 0x0000000607007c0c */ /* 0x010fc4000c761270 */
[----:B------:R-:W-:Y:S01]  /*e420*/  F2FP.SATFINITE.E4M3.F32.PACK_AB_MERGE_C R73, R11, R10, RZ ;  /* 0x0000000a0b49723e */ /* 0x000fe200048070ff */
[----:B------:R-:W4:Y:S01]  /*e430*/  LDCU UR6, c[0x0][0x39c] ;  /* 0x00007380ff0677ac */ /* 0x000f220008000800 */
[C---:B------:R-:W-:Y:S01]  /*e440*/  LEA.HI.X.SX32 R7, R68.reuse, R2, 0x1, P5 ;  /* 0x0000000244077211 */ /* 0x040fe200028f0eff */
[----:B------:R-:W-:Y:S01]  /*e450*/  VIADD R68, R68, UR5 ;  /* 0x0000000544447c36 */ /* 0x000fe20008000000 */
[----:B------:R-:W-:-:S03]  /*e460*/  PRMT R11, R73, 0x9910, RZ ;  /* 0x00009910490b7816 */ /* 0x000fc600000000ff */
[----:B------:R5:W-:Y:S01]  /*e470*/  @P4 STG.E.U8 desc[UR22][R6.64], R73 ;  /* 0x0000004906004986 */ /* 0x000be2000c101116 */
[CC--:B--2---:R-:W-:Y:S01]  /*e480*/  IADD3 R4, P4, PT, R68.reuse, R3.reuse, RZ ;  /* 0x0000000344047210 */ /* 0x0c4fe20007f9e0ff */
[C---:B------:R-:W-:Y:S01]  /*e490*/  VIADD R10, R68.reuse, UR5 ;  /* 0x00000005440a7c36 */ /* 0x040fe20008000000 */
[----:B------:R-:W-:Y:S02]  /*e4a0*/  SHF.R.S32.HI R11, RZ, 0x8, R11 ;  /* 0x00000008ff0b7819 */ /* 0x000fe4000001140b */
[----:B------:R-:W-:Y:S02]  /*e4b0*/  LEA.HI.X.SX32 R5, R68, R2, 0x1, P4 ;  /* 0x0000000244057211 */ /* 0x000fe400020f0eff */
[----:B---3--:R-:W-:Y:S02]  /*e4c0*/  IADD3 R8, P4, PT, R10, R3, RZ ;  /* 0x000000030a087210 */ /* 0x008fe40007f9e0ff */
[----:B------:R-:W-:Y:S01]  /*e4d0*/  F2FP.SATFINITE.E4M3.F32.PACK_AB_MERGE_C R69, R13, R12, RZ ;  /* 0x0000000c0d45723e */ /* 0x000fe200048070ff */
[----:B------:R-:W-:Y:S01]  /*e4e0*/  VIADD R12, R0, 0xcc ;  /* 0x000000cc000c7836 */ /* 0x000fe20000000000 */
[C---:B------:R-:W-:Y:S01]  /*e4f0*/  LEA.HI.X.SX32 R9, R10.reuse, R2, 0x1, P4 ;  /* 0x000000020a097211 */ /* 0x040fe200020f0eff */
[----:B------:R-:W-:Y:S01]  /*e500*/  VIADD R10, R10, UR5 ;  /* 0x000000050a0a7c36 */ /* 0x000fe20008000000 */
[----:B------:R2:W-:Y:S01]  /*e510*/  @P1 STG.E.U8 desc[UR22][R4.64], R11 ;  /* 0x0000000b04001986 */ /* 0x0005e2000c101116 */
[----:B------:R-:W-:Y:S01]  /*e520*/  VIADD R70, R0, 0xcb ;  /* 0x000000cb00467836 */ /* 0x000fe20000000000 */
[----:B0-----:R-:W-:Y:S01]  /*e530*/  ISETP.LT.AND P1, PT, R12, UR4, !P0 ;  /* 0x000000040c007c0c */ /* 0x001fe2000c721270 */
[----:B------:R-:W0:Y:S01]  /*e540*/  LDCU UR4, c[0x0][0x39c] ;  /* 0x00007380ff0477ac */ /* 0x000e220008000800 */
[----:B------:R-:W-:-:S02]  /*e550*/  PRMT R13, R69, 0x9910, RZ ;  /* 0x00009910450d7816 */ /* 0x000fc400000000ff */
[----:B-----5:R-:W-:Y:S02]  /*e560*/  IADD3 R6, P4, PT, R10, R3, RZ ;  /* 0x000000030a067210 */ /* 0x020fe40007f9e0ff */
[----:B-1----:R-:W-:Y:S01]  /*e570*/  ISETP.LT.AND P5, PT, R70, UR7, !P0 ;  /* 0x0000000746007c0c */ /* 0x002fe2000c7a1270 */
[----:B------:R-:W1:Y:S01]  /*e580*/  LDCU UR7, c[0x0][0x39c] ;  /* 0x00007380ff0777ac */ /* 0x000e620008000800 */
[C---:B------:R-:W-:Y:S01]  /*e590*/  LEA.HI.X.SX32 R7, R10.reuse, R2, 0x1, P4 ;  /* 0x000000020a077211 */ /* 0x040fe200020f0eff */
[----:B------:R-:W-:Y:S01]  /*e5a0*/  VIADD R10, R10, UR5 ;  /* 0x000000050a0a7c36 */ /* 0x000fe20008000000 */
[----:B------:R-:W-:Y:S01]  /*e5b0*/  SHF.R.S32.HI R13, RZ, 0x8, R13 ;  /* 0x00000008ff0d7819 */ /* 0x000fe2000001140d */
[----:B------:R-:W-:Y:S01]  /*e5c0*/  VIADD R12, R0, 0xcd ;  /* 0x000000cd000c7836 */ /* 0x000fe20000000000 */
[----:B------:R3:W-:Y:S01]  /*e5d0*/  @P6 STG.E.U8 desc[UR22][R8.64], R69 ;  /* 0x0000004508006986 */ /* 0x0007e2000c101116 */
[----:B------:R-:W-:-:S03]  /*e5e0*/  F2FP.SATFINITE.E4M3.F32.PACK_AB_MERGE_C R15, R15, R14, RZ ;  /* 0x0000000e0f0f723e */ /* 0x000fc600048070ff */
[----:B------:R5:W-:Y:S01]  /*e5f0*/  @P2 STG.E.U8 desc[UR22][R6.64], R13 ;  /* 0x0000000d06002986 */ /* 0x000be2000c101116 */
[C---:B--2---:R-:W-:Y:S01]  /*e600*/  IADD3 R4, P2, PT, R10.reuse, R3, RZ ;  /* 0x000000030a047210 */ /* 0x044fe20007f5e0ff */
[----:B------:R-:W-:Y:S01]  /*e610*/  VIADD R11, R10, UR5 ;  /* 0x000000050a0b7c36 */ /* 0x000fe20008000000 */
[----:B----4-:R-:W-:Y:S01]  /*e620*/  ISETP.LT.AND P4, PT, R12, UR6, !P0 ;  /* 0x000000060c007c0c */ /* 0x010fe2000c781270 */
[----:B------:R-:W2:Y:S01]  /*e630*/  LDCU UR6, c[0x0][0x39c] ;  /* 0x00007380ff0677ac */ /* 0x000ea20008000800 */
[----:B------:R-:W-:Y:S01]  /*e640*/  PRMT R12, R15, 0x9910, RZ ;  /* 0x000099100f0c7816 */ /* 0x000fe200000000ff */
[----:B---3--:R-:W-:Y:S01]  /*e650*/  VIADD R8, R0, 0xce ;  /* 0x000000ce00087836 */ /* 0x008fe20000000000 */
[----:B------:R-:W-:Y:S01]  /*e660*/  LEA.HI.X.SX32 R5, R10, R2, 0x1, P2 ;  /* 0x000000020a057211 */ /* 0x000fe200010f0eff */
[----:B------:R-:W-:-:S03]  /*e670*/  VIADD R9, R0, 0xcf ;  /* 0x000000cf00097836 */ /* 0x000fc60000000000 */
[----:B0-----:R-:W-:Y:S01]  /*e680*/  ISETP.LT.AND P2, PT, R8, UR4, !P0 ;  /* 0x0000000408007c0c */ /* 0x001fe2000c741270 */
[----:B------:R-:W-:Y:S01]  /*e690*/  IMAD.MOV.U32 R10, RZ, RZ, R12 ;  /* 0x000000ffff0a7224 */ /* 0x000fe200078e000c */
[-C--:B------:R-:W-:Y:S01]  /*e6a0*/  IADD3 R8, P6, PT, R11, R3.reuse, RZ ;  /* 0x000000030b087210 */ /* 0x080fe20007fde0ff */
[----:B------:R0:W-:Y:S01]  /*e6b0*/  @P3 STG.E.U8 desc[UR22][R4.64], R15 ;  /* 0x0000000f04003986 */ /* 0x0001e2000c101116 */
[----:B-1----:R-:W-:Y:S01]  /*e6c0*/  ISETP.LT.AND P3, PT, R9, UR7, !P0 ;  /* 0x0000000709007c0c */ /* 0x002fe2000c761270 */
        /* <DEDUP_REMOVED lines=341> */
[----:B------:R-:W-:Y:S02]  /*fc20*/  F2FP.SATFINITE.E4M3.F32.PACK_AB_MERGE_C R55, R55, R54, RZ ;  /* 0x000000363737723e */ /* 0x000fe400048070ff */
[----:B------:R-:W-:Y:S01]  /*fc30*/  F2FP.SATFINITE.E4M3.F32.PACK_AB_MERGE_C R57, R57, R56, RZ ;  /* 0x000000383939723e */ /* 0x000fe200048070ff */
[----:B------:R-:W-:Y:S01]  /*fc40*/  VIADD R12, R0, 0xf7 ;  /* 0x000000f7000c7836 */ /* 0x000fe20000000000 */
[C---:B------:R-:W-:Y:S01]  /*fc50*/  LEA.HI.X.SX32 R9, R10.reuse, R2, 0x1, P6 ;  /* 0x000000020a097211 */ /* 0x040fe200030f0eff */
[----:B------:R-:W-:Y:S01]  /*fc60*/  VIADD R10, R10, UR5 ;  /* 0x000000050a0a7c36 */ /* 0x000fe20008000000 */
[----:B------:R-:W-:Y:S01]  /*fc70*/  F2FP.SATFINITE.E4M3.F32.PACK_AB_MERGE_C R59, R59, R58, RZ ;  /* 0x0000003a3b3b723e */ /* 0x000fe200048070ff */
[----:B------:R-:W3:Y:S02]  /*fc80*/  LDCU UR7, c[0x0][0x39c] ;  /* 0x00007380ff0777ac */ /* 0x000ee40008000800 */
[----:B------:R5:W-:Y:S01]  /*fc90*/  @P2 STG.E.U8 desc[UR22][R8.64], R55 ;  /* 0x0000003708002986 */ /* 0x000be2000c101116 */
[C---:B-1----:R-:W-:Y:S01]  /*fca0*/  IADD3 R6, P2, PT, R10.reuse, R3, RZ ;  /* 0x000000030a067210 */ /* 0x042fe20007f5e0ff */
[----:B----4-:R-:W-:Y:S01]  /*fcb0*/  VIADD R11, R10, UR5 ;  /* 0x000000050a0b7c36 */ /* 0x010fe20008000000 */
[----:B------:R-:W-:-:S02]  /*fcc0*/  PRMT R13, R55, 0x9910, RZ ;  /* 0x00009910370d7816 */ /* 0x000fc400000000ff */
[-C--:B------:R-:W-:Y:S02]  /*fcd0*/  LEA.HI.X.SX32 R7, R10, R2.reuse, 0x1, P2 ;  /* 0x000000020a077211 */ /* 0x080fe400010f0eff */
[C---:B------:R-:W-:Y:S01]  /*fce0*/  IADD3 R4, P2, PT, R11.reuse, R3, RZ ;  /* 0x000000030b047210 */ /* 0x040fe20007f5e0ff */
[----:B------:R-:W-:Y:S01]  /*fcf0*/  VIADD R10, R0, 0xf8 ;  /* 0x000000f8000a7836 */ /* 0x000fe20000000000 */
[----:B------:R-:W-:Y:S02]  /*fd00*/  SHF.R.S32.HI R13, RZ, 0x8, R13 ;  /* 0x00000008ff0d7819 */ /* 0x000fe4000001140d */
[C---:B------:R-:W-:Y:S01]  /*fd10*/  LEA.HI.X.SX32 R5, R11.reuse, R2, 0x1, P2 ;  /* 0x000000020b057211 */ /* 0x040fe200010f0eff */
[----:B------:R-:W-:Y:S01]  /*fd20*/  VIADD R11, R11, UR5 ;  /* 0x000000050b0b7c36 */ /* 0x000fe20008000000 */
[----:B--2---:R-:W-:Y:S01]  /*fd30*/  ISETP.LT.AND P2, PT, R10, UR4, !P0 ;  /* 0x000000040a007c0c */ /* 0x004fe2000c741270 */
[----:B------:R-:W1:Y:S01]  /*fd40*/  LDCU UR4, c[0x0][0x39c] ;  /* 0x00007380ff0477ac */ /* 0x000e620008000800 */
[----:B------:R2:W-:Y:S01]  /*fd50*/  @P3 STG.E.U8 desc[UR22][R6.64], R13 ;  /* 0x0000000d06003986 */ /* 0x0005e2000c101116 */
[----:B------:R-:W-:-:S02]  /*fd60*/  PRMT R10, R57, 0x9910, RZ ;  /* 0x00009910390a7816 */ /* 0x000fc400000000ff */
[C---:B-----5:R-:W-:Y:S02]  /*fd70*/  IADD3 R8, P3, PT, R11.reuse, R3, RZ ;  /* 0x000000030b087210 */ /* 0x060fe40007f7e0ff */
[----:B0-----:R-:W-:Y:S01]  /*fd80*/  ISETP.LT.AND P6, PT, R12, UR6, !P0 ;  /* 0x000000060c007c0c */ /* 0x001fe2000c7c1270 */
[----:B------:R-:W0:Y:S01]  /*fd90*/  LDCU UR6, c[0x0][0x39c] ;  /* 0x00007380ff0677ac */ /* 0x000e220008000800 */
[C---:B------:R-:W-:Y:S01]  /*fda0*/  LEA.HI.X.SX32 R9, R11.reuse, R2, 0x1, P3 ;  /* 0x000000020b097211 */ /* 0x040fe200018f0eff */
[----:B------:R-:W-:Y:S01]  /*fdb0*/  VIADD R11, R11, UR5 ;  /* 0x000000050b0b7c36 */ /* 0x000fe20008000000 */
[----:B--2---:R-:W-:Y:S01]  /*fdc0*/  SHF.R.S32.HI R7, RZ, 0x8, R10 ;  /* 0x00000008ff077819 */ /* 0x004fe2000001140a */
[----:B------:R2:W-:Y:S01]  /*fdd0*/  @P5 STG.E.U8 desc[UR22][R4.64], R57 ;  /* 0x0000003904005986 */ /* 0x0005e2000c101116 */
[----:B------:R-:W-:-:S03]  /*fde0*/  VIADD R6, R0, 0xfb ;  /* 0x000000fb00067836 */ /* 0x000fc60000000000 */
[----:B------:R4:W-:Y:S01]  /*fdf0*/  @P1 STG.E.U8 desc[UR22][R8.64], R7 ;  /* 0x0000000708001986 */ /* 0x0009e2000c101116 */
[----:B--2---:R-:W-:-:S04]  /*fe00*/  IADD3 R4, P1, PT, R11, R3, RZ ;  /* 0x000000030b047210 */ /* 0x004fc80007f3e0ff */
[CC--:B------:R-:W-:Y:S01]  /*fe10*/  LEA.HI.X.SX32 R5, R11.reuse, R2.reuse, 0x1, P1 ;  /* 0x000000020b057211 */ /* 0x0c0fe200008f0eff */
[----:B------:R-:W-:Y:S01]  /*fe20*/  VIADD R11, R11, UR5 ;  /* 0x000000050b0b7c36 */ /* 0x000fe20008000000 */
[----:B-1----:R-:W-:Y:S01]  /*fe30*/  ISETP.LT.AND P1, PT, R6, UR4, !P0 ;  /* 0x0000000406007c0c */ /* 0x002fe2000c721270 */
[----:B------:R-:W1:Y:S01]  /*fe40*/  LDCU UR4, c[0x0][0x39c] ;  /* 0x00007380ff0477ac */ /* 0x000e620008000800 */
[----:B------:R-:W-:Y:S01]  /*fe50*/  VIADD R14, R0, 0xf9 ;  /* 0x000000f9000e7836 */ /* 0x000fe20000000000 */
[----:B------:R2:W-:Y:S01]  /*fe60*/  @P4 STG.E.U8 desc[UR22][R4.64], R59 ;  /* 0x0000003b04004986 */ /* 0x0005e2000c101116 */
[C---:B------:R-:W-:Y:S01]  /*fe70*/  IADD3 R6, P4, PT, R11.reuse, R3, RZ ;  /* 0x000000030b067210 */ /* 0x040fe20007f9e0ff */
[----:B------:R-:W-:Y:S01]  /*fe80*/  VIADD R10, R11, UR5 ;  /* 0x000000050b0a7c36 */ /* 0x000fe20008000000 */
[----:B------:R-:W-:Y:S02]  /*fe90*/  PRMT R13, R59, 0x9910, RZ ;  /* 0x000099103b0d7816 */ /* 0x000fe400000000ff */
[----:B0-----:R-:W-:Y:S01]  /*fea0*/  ISETP.LT.AND P5, PT, R14, UR6, !P0 ;  /* 0x000000060e007c0c */ /* 0x001fe2000c7a1270 */
[----:B------:R-:W0:Y:S01]  /*feb0*/  LDCU UR6, c[0x0][0x39c] ;  /* 0x00007380ff0677ac */ /* 0x000e220008000800 */
[----:B----4-:R-:W-:-:S02]  /*fec0*/  LEA.HI.X.SX32 R7, R11, R2, 0x1, P4 ;  /* 0x000000020b077211 */ /* 0x010fc400020f0eff */
[-C--:B------:R-:W-:Y:S02]  /*fed0*/  IADD3 R8, P4, PT, R10, R3.reuse, RZ ;  /* 0x000000030a087210 */ /* 0x080fe40007f9e0ff */
[----:B------:R-:W-:Y:S01]  /*fee0*/  SHF.R.S32.HI R13, RZ, 0x8, R13 ;  /* 0x00000008ff0d7819 */ /* 0x000fe2000001140d */
[----:B------:R-:W-:Y:S01]  /*fef0*/  VIADD R11, R0, 0xfd ;  /* 0x000000fd000b7836 */ /* 0x000fe20000000000 */
[----:B------:R-:W-:Y:S02]  /*ff00*/  F2FP.SATFINITE.E4M3.F32.PACK_AB_MERGE_C R61, R61, R60, RZ ;  /* 0x0000003c3d3d723e */ /* 0x000fe400048070ff */
[CC--:B------:R-:W-:Y:S01]  /*ff10*/  LEA.HI.X.SX32 R9, R10.reuse, R2.reuse, 0x1, P4 ;  /* 0x000000020a097211 */ /* 0x0c0fe200020f0eff */
[----:B------:R-:W-:Y:S02]  /*ff20*/  VIADD R10, R10, UR5 ;  /* 0x000000050a0a7c36 */ /* 0x000fe40008000000 */
[----:B------:R-:W-:Y:S01]  /*ff30*/  VIADD R12, R0, 0xfa ;  /* 0x000000fa000c7836 */ /* 0x000fe20000000000 */
[----:B------:R4:W-:Y:S01]  /*ff40*/  @P6 STG.E.U8 desc[UR22][R6.64], R13 ;  /* 0x0000000d06006986 */ /* 0x0009e2000c101116 */
[----:B-1----:R-:W-:Y:S01]  /*ff50*/  ISETP.LT.AND P4, PT, R11, UR4, !P0 ;  /* 0x000000040b007c0c */ /* 0x002fe2000c781270 */
[C---:B------:R-:W-:Y:S01]  /*ff60*/  VIADD R11, R10.reuse, UR5 ;  /* 0x000000050a0b7c36 */ /* 0x040fe20008000000 */
[----:B------:R-:W-:Y:S01]  /*ff70*/  PRMT R17, R61, 0x9910, RZ ;  /* 0x000099103d117816 */ /* 0x000fe200000000ff */
[----:B------:R1:W-:Y:S01]  /*ff80*/  @P2 STG.E.U8 desc[UR22][R8.64], R61 ;  /* 0x0000003d08002986 */ /* 0x0003e2000c101116 */
[----:B--2---:R-:W-:Y:S01]  /*ff90*/  IADD3 R4, P2, PT, R10, R3, RZ ;  /* 0x000000030a047210 */ /* 0x004fe20007f5e0ff */
[----:B------:R-:W2:Y:S01]  /*ffa0*/  LDCU UR4, c[0x0][0x39c] ;  /* 0x00007380ff0477ac */ /* 0x000ea20008000800 */
[----:B---3--:R-:W-:Y:S01]  /*ffb0*/  ISETP.LT.AND P3, PT, R12, UR7, !P0 ;  /* 0x000000070c007c0c */ /* 0x008fe2000c761270 */
[----:B------:R-:W-:Y:S01]  /*ffc0*/  VIADD R12, R0, 0xfc ;  /* 0x000000fc000c7836 */ /* 0x000fe20000000000 */
[----:B------:R-:W-:Y:S01]  /*ffd0*/  LEA.HI.X.SX32 R5, R10, R2, 0x1, P2 ;  /* 0x000000020a057211 */ /* 0x000fe200010f0eff */
[----:B------:R-:W-:Y:S01]  /*ffe0*/  VIADD R10, R11, UR5 ;  /* 0x000000050b0a7c36 */ /* 0x000fe20008000000 */
[----:B------:R-:W-:-:S02]  /*fff0*/  SHF.R.S32.HI R17, RZ, 0x8, R17 ;  /* 0x00000008ff117819 */ /* 0x000fc40000011411 */
[----:B0-----:R-:W-:Y:S01]  /*10000*/  ISETP.LT.AND P6, PT, R12, UR6, !P0 ;  /* 0x000000060c007c0c */ /* 0x001fe2000c7c1270 */
[----:B------:R-:W0:Y:S01]  /*10010*/  LDCU UR6, c[0x0][0x39c] ;  /* 0x00007380ff0677ac */ /* 0x000e220008000800 */
[C---:B----4-:R-:W-:Y:S01]  /*10020*/  VIADD R13, R10.reuse, UR5 ;  /* 0x000000050a0d7c36 */ /* 0x050fe20008000000 */
[----:B------:R3:W-:Y:S01]  /*10030*/  @P5 STG.E.U8 desc[UR22][R4.64], R17 ;  /* 0x0000001104005986 */ /* 0x0007e2000c101116 */
[-C--:B------:R-:W-:Y:S02]  /*10040*/  IADD3 R6, P2, PT, R11, R3.reuse, RZ ;  /* 0x000000030b067210 */ /* 0x080fe40007f5e0ff */
[----:B------:R-:W-:Y:S01]  /*10050*/  VIADD R14, R13, UR5 ;  /* 0x000000050d0e7c36 */ /* 0x000fe20008000000 */
[----:B-1----:R-:W-:-:S03]  /*10060*/  IADD3 R8, P5, PT, R10, R3, RZ ;  /* 0x000000030a087210 */ /* 0x002fc60007fbe0ff */
[----:B------:R-:W-:Y:S01]  /*10070*/  VIADD R16, R14, UR5 ;  /* 0x000000050e107c36 */ /* 0x000fe20008000000 */
[-C--:B------:R-:W-:Y:S01]  /*10080*/  LEA.HI.X.SX32 R7, R11, R2.reuse, 0x1, P2 ;  /* 0x000000020b077211 */ /* 0x080fe200010f0eff */
[----:B------:R-:W-:Y:S01]  /*10090*/  VIADD R18, R0, 0xfe ;  /* 0x000000fe00127836 */ /* 0x000fe20000000000 */
[----:B------:R-:W-:Y:S01]  /*100a0*/  LEA.HI.X.SX32 R9, R10, R2, 0x1, P5 ;  /* 0x000000020a097211 */ /* 0x000fe200028f0eff */
[----:B------:R-:W-:Y:S01]  /*100b0*/  VIADD R15, R16, UR5 ;  /* 0x00000005100f7c36 */ /* 0x000fe20008000000 */
[-C--:B------:R-:W-:Y:S01]  /*100c0*/  IADD3 R10, P2, PT, R13, R3.reuse, RZ ;  /* 0x000000030d0a7210 */ /* 0x080fe20007f5e0ff */
[----:B------:R-:W-:Y:S01]  /*100d0*/  VIADD R0, R0, 0xff ;  /* 0x000000ff00007836 */ /* 0x000fe20000000000 */
[----:B------:R-:W-:Y:S02]  /*100e0*/  IADD3 R12, P5, PT, R14, R3, RZ ;  /* 0x000000030e0c7210 */ /* 0x000fe40007fbe0ff */
[----:B------:R-:W-:Y:S02]  /*100f0*/  F2FP.SATFINITE.E4M3.F32.PACK_AB_MERGE_C R63, R63, R62, RZ ;  /* 0x0000003e3f3f723e */ /* 0x000fe400048070ff */
[----:B------:R-:W-:-:S02]  /*10100*/  LEA.HI.X.SX32 R11, R13, R2, 0x1, P2 ;  /* 0x000000020d0b7211 */ /* 0x000fc400010f0eff */
[-C--:B------:R-:W-:Y:S02]  /*10110*/  LEA.HI.X.SX32 R13, R14, R2.reuse, 0x1, P5 ;  /* 0x000000020e0d7211 */ /* 0x080fe400028f0eff */
[----:B--2---:R-:W-:Y:S02]  /*10120*/  ISETP.LT.AND P2, PT, R18, UR4, !P0 ;  /* 0x0000000412007c0c */ /* 0x004fe4000c741270 */
[----:B------:R-:W-:Y:S02]  /*10130*/  IADD3 R14, P5, PT, R15, R3, RZ ;  /* 0x000000030f0e7210 */ /* 0x000fe40007fbe0ff */
[----:B0-----:R-:W-:Y:S02]  /*10140*/  ISETP.LT.AND P0, PT, R0, UR6, !P0 ;  /* 0x0000000600007c0c */ /* 0x001fe4000c701270 */
[----:B------:R-:W-:Y:S02]  /*10150*/  PRMT R0, R63, 0x9910, RZ ;  /* 0x000099103f007816 */ /* 0x000fe400000000ff */
[----:B------:R-:W-:-:S02]  /*10160*/  LEA.HI.X.SX32 R15, R15, R2, 0x1, P5 ;  /* 0x000000020f0f7211 */ /* 0x000fc400028f0eff */
[----:B---3--:R-:W-:Y:S01]  /*10170*/  IADD3 R4, P5, PT, R16, R3, RZ ;  /* 0x0000000310047210 */ /* 0x008fe20007fbe0ff */
[----:B------:R-:W-:Y:S01]  /*10180*/  IMAD.MOV.U32 R3, RZ, RZ, R0 ;  /* 0x000000ffff037224 */ /* 0x000fe200078e0000 */
[----:B------:R-:W-:Y:S02]  /*10190*/  F2FP.SATFINITE.E4M3.F32.PACK_AB_MERGE_C R65, R65, R64, RZ ;  /* 0x000000404141723e */ /* 0x000fe400048070ff */
[----:B------:R-:W-:Y:S02]  /*101a0*/  F2FP.SATFINITE.E4M3.F32.PACK_AB_MERGE_C R67, R67, R66, RZ ;  /* 0x000000424343723e */ /* 0x000fe400048070ff */
[----:B------:R-:W-:Y:S02]  /*101b0*/  PRMT R17, R65, 0x9910, RZ ;  /* 0x0000991041117816 */ /* 0x000fe400000000ff */
[----:B------:R-:W-:Y:S02]  /*101c0*/  SHF.R.S32.HI R3, RZ, 0x8, R3 ;  /* 0x00000008ff037819 */ /* 0x000fe40000011403 */
[----:B------:R-:W-:-:S02]  /*101d0*/  PRMT R19, R67, 0x9910, RZ ;  /* 0x0000991043137816 */ /* 0x000fc400000000ff */
[----:B------:R-:W-:Y:S01]  /*101e0*/  SHF.R.S32.HI R17, RZ, 0x8, R17 ;  /* 0x00000008ff117819 */ /* 0x000fe20000011411 */
[----:B------:R0:W-:Y:S01]  /*101f0*/  @P3 STG.E.U8 desc[UR22][R6.64], R63 ;  /* 0x0000003f06003986 */ /* 0x0001e2000c101116 */
[----:B------:R-:W-:Y:S02]  /*10200*/  LEA.HI.X.SX32 R5, R16, R2, 0x1, P5 ;  /* 0x0000000210057211 */ /* 0x000fe400028f0eff */
[----:B------:R-:W-:Y:S01]  /*10210*/  SHF.R.S32.HI R19, RZ, 0x8, R19 ;  /* 0x00000008ff137819 */ /* 0x000fe20000011413 */
[----:B------:R0:W-:Y:S04]  /*10220*/  @P1 STG.E.U8 desc[UR22][R8.64], R3 ;  /* 0x0000000308001986 */ /* 0x0001e8000c101116 */
[----:B------:R0:W-:Y:S04]  /*10230*/  @P6 STG.E.U8 desc[UR22][R10.64], R65 ;  /* 0x000000410a006986 */ /* 0x0001e8000c101116 */
[----:B------:R0:W-:Y:S04]  /*10240*/  @P4 STG.E.U8 desc[UR22][R12.64], R17 ;  /* 0x000000110c004986 */ /* 0x0001e8000c101116 */
[----:B------:R0:W-:Y:S04]  /*10250*/  @P2 STG.E.U8 desc[UR22][R4.64], R67 ;  /* 0x0000004304002986 */ /* 0x0001e8000c101116 */
[----:B------:R0:W-:Y:S01]  /*10260*/  @P0 STG.E.U8 desc[UR22][R14.64], R19 ;  /* 0x000000130e000986 */ /* 0x0001e2000c101116 */
[----:B------:R-:W-:Y:S06]  /*10270*/  BAR.SYNC.DEFER_BLOCKING 0x0 ;  /* 0x0000000000007b1d */ /* 0x000fec0000010000 */
[----:B------:R-:W-:Y:S05]  /*10280*/  BRA.U UP0, `(.L_x_13) ;  /* 0x0000000100a07547 */ /* 0x000fea000b800000 */
[----:B------:R-:W1:Y:S01]  /*10290*/  S2UR UR5, SR_CgaCtaId ;  /* 0x00000000000579c3 */ /* 0x000e620000008800 */
[----:B------:R-:W-:Y:S01]  /*102a0*/  NOP ;  /* 0x0000000000007918 */ /* 0x000fe20000000000 */
[----:B------:R-:W-:Y:S01]  /*102b0*/  UMOV UR4, 0x50 ;  /* 0x0000005000047882 */ /* 0x000fe20000000000 */
[----:B------:R-:W-:Y:S02]  /*102c0*/  IMAD.U32 R0, RZ, RZ, UR10 ;  /* 0x0000000aff007e24 */ /* 0x000fe4000f8e00ff */
[----:B0-----:R-:W-:Y:S02]  /*102d0*/  IMAD.MOV.U32 R3, RZ, RZ, 0xffff ;  /* 0x0000ffffff037424 */ /* 0x001fe400078e00ff */
[----:B------:R-:W-:Y:S01]  /*102e0*/  IMAD.MOV.U32 R7, RZ, RZ, 0x1 ;  /* 0x00000001ff077424 */ /* 0x000fe200078e00ff */
[----:B------:R-:W-:-:S04]  /*102f0*/  LOP3.LUT R0, R0, 0xffff, RZ, 0xc0, !PT ;  /* 0x0000ffff00007812 */ /* 0x000fc800078ec0ff */
[----:B------:R-:W-:-:S05]  /*10300*/  SHF.R.U32.HI R0, RZ, 0x5, R0 ;  /* 0x00000005ff007819 */ /* 0x000fca0000011600 */
[----:B------:R-:W-:Y:S01]  /*10310*/  VIADD R2, R0, 0x10 ;  /* 0x0000001000027836 */ /* 0x000fe20000000000 */
[----:B------:R-:W-:Y:S01]  /*10320*/  SHF.L.U32 R0, R3, R0, RZ ;  /* 0x0000000003007219 */ /* 0x000fe200000006ff */
[----:B-1----:R-:W-:-:S03]  /*10330*/  ULEA UR6, UR5, UR4, 0x18 ;  /* 0x0000000405067291 */ /* 0x002fc6000f8ec0ff */
[----:B------:R-:W-:-:S04]  /*10340*/  SHF.L.U32 R3, R7, R2, RZ ;  /* 0x0000000207037219 */ /* 0x000fc800000006ff */
[----:B------:R-:W-:Y:S02]  /*10350*/  LOP3.LUT R0, R3, R0, RZ, 0xfc, !PT ;  /* 0x0000000003007212 */ /* 0x000fe400078efcff */
[----:B------:R-:W0:Y:S02]  /*10360*/  LDS R5, [UR6] ;  /* 0x00000006ff057984 */ /* 0x000e240008000800 */
[C---:B------:R-:W-:Y:S02]  /*10370*/  LOP3.LUT R2, R0.reuse, 0xffff, RZ, 0xc0, !PT ;  /* 0x0000ffff00027812 */ /* 0x040fe400078ec0ff */
[----:B0-----:R-:W-:-:S04]  /*10380*/  LOP3.LUT R3, R0, 0xffff, R5, 0x80, !PT ;  /* 0x0000ffff00037812 */ /* 0x001fc800078e8005 */
[----:B------:R-:W-:-:S13]  /*10390*/  ISETP.NE.AND P0, PT, R3, R2, PT ;  /* 0x000000020300720c */ /* 0x000fda0003f05270 */
[----:B------:R-:W-:Y:S05]  /*103a0*/  @P0 BRA `(.L_x_14) ;  /* 0x0000000000500947 */ /* 0x000fea0003800000 */
[----:B------:R-:W-:Y:S02]  /*103b0*/  SHF.R.U32.HI R5, RZ, 0x10, R5 ;  /* 0x00000010ff057819 */ /* 0x000fe40000011605 */
[----:B------:R-:W-:-:S04]  /*103c0*/  SHF.R.U32.HI R2, RZ, 0x10, R0 ;  /* 0x00000010ff027819 */ /* 0x000fc80000011600 */
[----:B------:R-:W-:-:S04]  /*103d0*/  LOP3.LUT R5, R5, R2, RZ, 0xc0, !PT ;  /* 0x0000000205057212 */ /* 0x000fc800078ec0ff */
[----:B------:R-:W-:-:S13]  /*103e0*/  ISETP.NE.AND P0, PT, R5, R2, PT ;  /* 0x000000020500720c */ /* 0x000fda0003f05270 */
[----:B------:R-:W-:Y:S05]  /*103f0*/  @P0 BRA `(.L_x_15) ;  /* 0x0000000000300947 */ /* 0x000fea0003800000 */
[----:B------:R-:W-:Y:S01]  /*10400*/  R2UR UR4, R0 ;  /* 0x00000000000472ca */ /* 0x000fe200000e0000 */
[----:B------:R-:W-:Y:S01]  /*10410*/  VOTEU.ANY UR5, UPT, PT ;  /* 0x0000000000057886 */ /* 0x000fe200038e0100 */
[----:B------:R-:W0:Y:S01]  /*10420*/  S2R R0, SR_LANEID ;  /* 0x0000000000007919 */ /* 0x000e220000000000 */
[----:B------:R-:W-:-:S10]  /*10430*/  UFLO.U32 UR5, UR5 ;  /* 0x00000005000572bd */ /* 0x000fd400080e0000 */
[----:B------:R-:W-:-:S06]  /*10440*/  ULOP3.LUT UR4, URZ, UR4, URZ, 0x33, !UPT ;  /* 0x00000004ff047292 */ /* 0x000fcc000f8e33ff */
[----:B------:R-:W-:-:S04]  /*10450*/  IMAD.U32 R2, RZ, RZ, UR4 ;  /* 0x00000004ff027e24 */ /* 0x000fc8000f8e00ff */
[----:B------:R-:W1:Y:S02]  /*10460*/  REDUX UR7, R2 ;  /* 0x00000000020773c4 */ /* 0x000e640000000000 */
[----:B------:R2:W-:Y:S01]  /*10470*/  UTCATOMSWS.AND URZ, UR4 ;  /* 0x0000000400ff79e3 */ /* 0x0005e20008000000 */
[----:B0-----:R-:W-:Y:S01]  /*10480*/  ISETP.EQ.U32.AND P0, PT, R0, UR5, PT ;  /* 0x0000000500007c0c */ /* 0x001fe2000bf02070 */
[----:B-1----:R-:W-:-:S12]  /*10490*/  IMAD.U32 R0, RZ, RZ, UR7 ;  /* 0x00000007ff007e24 */ /* 0x002fd8000f8e00ff */
[----:B------:R2:W-:Y:S01]  /*104a0*/  @P0 ATOMS.AND RZ, [UR6], R0 ;  /* 0x00000000ffff098c */ /* 0x0005e2000a800006 */
[----:B------:R-:W-:Y:S05]  /*104b0*/  BRA `(.L_x_13) ;  /* 0x0000000000147947 */ /* 0x000fea0003800000 */
.L_x_15:
[----:B------:R-:W-:-:S07]  /*104c0*/  MOV R2, 0x104e0 ;  /* 0x000104e000027802 */ /* 0x000fce0000000f00 */
[----:B------:R-:W-:Y:S05]  /*104d0*/  CALL.REL.NOINC `($__internal_0_$__cuda_sm10x_tcgen05_guardrail_trap_col_being_dealloced_not_returned_by_alloc) ;  /* 0x00000000002c7944 */ /* 0x000fea0003c00000 */
[----:B------:R-:W-:Y:S05]  /*104e0*/  BRA `(.L_x_13) ;  /* 0x0000000000087947 */ /* 0x000fea0003800000 */
.L_x_14:
[----:B------:R-:W-:-:S07]  /*104f0*/  MOV R2, 0x10510 ;  /* 0x0001051000027802 */ /* 0x000fce0000000f00 */
[----:B------:R-:W-:Y:S05]  /*10500*/  CALL.REL.NOINC `($__internal_2_$__cuda_sm10x_tcgen05_guardrail_trap_unallocated_columns_being_dealloced) ;  /* 0x0000000000387944 */ /* 0x000fea0003c00000 */
.L_x_13:
[----:B------:R-:W-:Y:S01]  /*10510*/  NOP ;  /* 0x0000000000007918 */ /* 0x000fe20000000000 */
[----:B--2---:R-:W-:Y:S05]  /*10520*/  EXIT ;  /* 0x000000000000794d */ /* 0x004fea0003800000 */
.L_x_8:
[----:B------:R-:W0:Y:S02]  /*10530*/  SYNCS.PHASECHK.TRANS64.TRYWAIT P4, [UR13], R124 ;  /* 0x0000007cff0075a7 */ /* 0x000e24000808110d */
[----:B0-----:R-:W-:Y:S05]  /*10540*/  @!P4 BRA `(.L_x_8) ;  /* 0xfffffffc00f8c947 */ /* 0x001fea000383ffff */
[----:B------:R-:W-:Y:S05]  /*10550*/  BRA `(.L_x_16) ;  /* 0xffffff4c00307947 */ /* 0x000fea000383ffff */
.L_x_12:
[----:B------:R-:W0:Y:S02]  /*10560*/  SYNCS.PHASECHK.TRANS64.TRYWAIT P4, [UR13], R10 ;  /* 0x0000000aff0075a7 */ /* 0x000e24000808110d */
[----:B0-----:R-:W-:Y:S05]  /*10570*/  @!P4 BRA `(.L_x_12) ;  /* 0xfffffffc00f8c947 */ /* 0x001fea000383ffff */
[----:B------:R-:W-:Y:S05]  /*10580*/  BRA `(.L_x_11) ;  /* 0xffffff6800c07947 */ /* 0x000fea000383ffff */
        .weak           $__internal_0_$__cuda_sm10x_tcgen05_guardrail_trap_col_being_dealloced_not_returned_by_alloc
        .type           $__internal_0_$__cuda_sm10x_tcgen05_guardrail_trap_col_being_dealloced_not_returned_by_alloc,@function
        .size           $__internal_0_$__cuda_sm10x_tcgen05_guardrail_trap_col_being_dealloced_not_returned_by_alloc,($__internal_1_$__cuda_sm10x_tcgen05_guardrail_trap_phase_invalid_during_alloc - $__internal_0_$__cuda_sm10x_tcgen05_guardrail_trap_col_being_dealloced_not_returned_by_alloc)
$__internal_0_$__cuda_sm10x_tcgen05_guardrail_trap_col_being_dealloced_not_returned_by_alloc:
[----:B------:R-:W-:Y:S05]  /*10590*/  BPT.TRAP 0x1 ;  /* 0x000000040000795c */ /* 0x000fea0000300000 */
[----:B------:R-:W-:-:S04]  /*105a0*/  IMAD.MOV.U32 R3, RZ, RZ, 0x0 ;  /* 0x00000000ff037424 */ /* 0x000fc800078e00ff */
[----:B------:R-:W-:Y:S05]  /*105b0*/  RET.REL.NODEC R2 `(matmul_kernel) ;  /* 0xfffffef802907950 */ /* 0x000fea0003c3ffff */
        .weak           $__internal_1_$__cuda_sm10x_tcgen05_guardrail_trap_phase_invalid_during_alloc
        .type           $__internal_1_$__cuda_sm10x_tcgen05_guardrail_trap_phase_invalid_during_alloc,@function
        .size           $__internal_1_$__cuda_sm10x_tcgen05_guardrail_trap_phase_invalid_during_alloc,($__internal_2_$__cuda_sm10x_tcgen05_guardrail_trap_unallocated_columns_being_dealloced - $__internal_1_$__cuda_sm10x_tcgen05_guardrail_trap_phase_invalid_during_alloc)
$__internal_1_$__cuda_sm10x_tcgen05_guardrail_trap_phase_invalid_during_alloc:
[----:B------:R-:W-:Y:S05]  /*105c0*/  BPT.TRAP 0x1 ;  /* 0x000000040000795c */ /* 0x000fea0000300000 */
[----:B------:R-:W-:-:S04]  /*105d0*/  IMAD.MOV.U32 R3, RZ, RZ, 0x0 ;  /* 0x00000000ff037424 */ /* 0x000fc800078e00ff */
[----:B------:R-:W-:Y:S05]  /*105e0*/  RET.REL.NODEC R2 `(matmul_kernel) ;  /* 0xfffffef802847950 */ /* 0x000fea0003c3ffff */
        .weak           $__internal_2_$__cuda_sm10x_tcgen05_guardrail_trap_unallocated_columns_being_dealloced
        .type           $__internal_2_$__cuda_sm10x_tcgen05_guardrail_trap_unallocated_columns_being_dealloced,@function
        .size           $__internal_2_$__cuda_sm10x_tcgen05_guardrail_trap_unallocated_columns_being_dealloced,(.L_x_20 - $__internal_2_$__cuda_sm10x_tcgen05_guardrail_trap_unallocated_columns_being_dealloced)
$__internal_2_$__cuda_sm10x_tcgen05_guardrail_trap_unallocated_columns_being_dealloced:
[----:B------:R-:W-:Y:S05]  /*105f0*/  BPT.TRAP 0x1 ;  /* 0x000000040000795c */ /* 0x000fea0000300000 */
[----:B------:R-:W-:-:S04]  /*10600*/  IMAD.MOV.U32 R3, RZ, RZ, 0x0 ;  /* 0x00000000ff037424 */ /* 0x000fc800078e00ff */
[----:B------:R-:W-:Y:S05]  /*10610*/  RET.REL.NODEC R2 `(matmul_kernel) ;  /* 0xfffffef802787950 */ /* 0x000fea0003c3ffff */
.L_x_17:
[----:B------:R-:W-:-:S00]  /*10620*/  BRA `(.L_x_17) ;  /* 0xfffffffc00fc7947 */ /* 0x000fc0000383ffff */
[----:B------:R-:W-:-:S00]  /*10630*/  NOP ;  /* 0x0000000000007918 */ /* 0x000fc00000000000 */
        /* <DEDUP_REMOVED lines=12> */
.L_x_20:


//--------------------- .nv.shared.matmul_kernel  --------------------------
	.section	.nv.shared.matmul_kernel,"aw",@nobits
	.sectionflags	@""
	.align	16
	.zero		1024


//--------------------- .nv.shared.reserved.0     --------------------------
	.section	.nv.shared.reserved.0,"aw",@nobits
	.align	8
	.weak		__nv_reservedSMEM_offset_0_alias
	.size		__nv_reservedSMEM_offset_0_alias, 0, 64
	.other		__nv_reservedSMEM_offset_0_alias,@"STO_CUDA_RESERVED_SHARED STV_DEFAULT"
__nv_reservedSMEM_offset_0_alias:
	.zero		0
.nv.shared.reserved.0:
	.zero		64
	.weak		__nv_reservedSMEM_allocation_phase
	.type		__nv_reservedSMEM_allocation_phase,@object
	.size		__nv_reservedSMEM_allocation_phase,(.L_0 - __nv_reservedSMEM_allocation_phase)
__nv_reservedSMEM_allocation_phase:
	.zero		1
.L_0:
	.zero		7
	.weak		__nv_reservedSMEM_devtool_atexit_pc
	.type		__nv_reservedSMEM_devtool_atexit_pc,@object
	.size		__nv_reservedSMEM_devtool_atexit_pc,(__nv_reservedSMEM_allocation_mask - __nv_reservedSMEM_devtool_atexit_pc)
__nv_reservedSMEM_devtool_atexit_pc:
	.zero		8
	.weak		__nv_reservedSMEM_allocation_mask
	.type		__nv_reservedSMEM_allocation_mask,@object
	.size		__nv_reservedSMEM_allocation_mask,(.L_2 - __nv_reservedSMEM_allocation_mask)
__nv_reservedSMEM_allocation_mask:
	.zero		4
.L_2:


//--------------------- .nv.constant0.matmul_kernel --------------------------
	.section	.nv.constant0.matmul_kernel,"a",@progbits
	.sectionflags	@""
	.align	4
.nv.constant0.matmul_kernel:
	.zero		976


//--------------------- SYMBOLS --------------------------

	.type		.nv.reservedSmem.offset0,@object
	.size		.nv.reservedSmem.offset0,0x4
	.type		.nv.reservedSmem.cap,@object
	.size		.nv.reservedSmem.cap,0x4
